//
// Generated by NVIDIA NVVM Compiler
//
// Compiler Build ID: CL-36424714
// Cuda compilation tools, release 13.0, V13.0.88
// Based on NVVM 20.0.0
//

.version 9.0
.target sm_100
.address_size 64

	// .globl	_Z14DfsSolveKernelPK5BoardiPS_
.global .align 4 .u32 d_solution_found;

.visible .entry _Z14DfsSolveKernelPK5BoardiPS_(
	.param .u64 .ptr .align 1 _Z14DfsSolveKernelPK5BoardiPS__param_0,
	.param .u32 _Z14DfsSolveKernelPK5BoardiPS__param_1,
	.param .u64 .ptr .align 1 _Z14DfsSolveKernelPK5BoardiPS__param_2
)
{
	.local .align 4 .b8 	__local_depot0[812];
	.reg .b64 	%SP;
	.reg .b64 	%SPL;
	.reg .pred 	%p<302>;
	.reg .b16 	%rs<581>;
	.reg .b32 	%r<253>;
	.reg .b64 	%rd<85>;

	mov.u64 	%SPL, __local_depot0;
	ld.param.u64 	%rd10, [_Z14DfsSolveKernelPK5BoardiPS__param_0];
	ld.param.u32 	%r24, [_Z14DfsSolveKernelPK5BoardiPS__param_1];
	add.u64 	%rd1, %SPL, 0;
	add.u64 	%rd2, %SPL, 164;
	add.u64 	%rd3, %SPL, 488;
	add.u64 	%rd4, %SPL, 650;
	mov.u32 	%r25, %ntid.x;
	mov.u32 	%r26, %ctaid.x;
	mov.u32 	%r27, %tid.x;
	mad.lo.s32 	%r1, %r25, %r26, %r27;
	setp.ge.s32 	%p1, %r1, %r24;
	@%p1 bra 	$L__BB0_244;
	atom.global.or.b32 	%r28, [d_solution_found], 0;
	setp.ne.s32 	%p2, %r28, 0;
	@%p2 bra 	$L__BB0_244;
	cvta.to.global.u64 	%rd16, %rd10;
	mul.wide.s32 	%rd17, %r1, 162;
	add.s64 	%rd18, %rd16, %rd17;
	ld.global.u16 	%rs1, [%rd18+160];
	ld.global.u16 	%rs2, [%rd18+158];
	ld.global.u16 	%rs3, [%rd18+156];
	ld.global.u16 	%rs4, [%rd18+154];
	ld.global.u16 	%rs5, [%rd18+152];
	ld.global.u16 	%rs6, [%rd18+150];
	ld.global.u16 	%rs7, [%rd18+148];
	ld.global.u16 	%rs8, [%rd18+146];
	ld.global.u16 	%rs9, [%rd18+144];
	ld.global.u16 	%rs10, [%rd18+142];
	ld.global.u16 	%rs11, [%rd18+140];
	ld.global.u16 	%rs12, [%rd18+138];
	ld.global.u16 	%rs13, [%rd18+136];
	ld.global.u16 	%rs14, [%rd18+134];
	ld.global.u16 	%rs15, [%rd18+132];
	ld.global.u16 	%rs16, [%rd18+130];
	ld.global.u16 	%rs17, [%rd18+128];
	ld.global.u16 	%rs18, [%rd18+126];
	ld.global.u16 	%rs19, [%rd18+124];
	ld.global.u16 	%rs20, [%rd18+122];
	ld.global.u16 	%rs21, [%rd18+120];
	ld.global.u16 	%rs22, [%rd18+118];
	ld.global.u16 	%rs23, [%rd18+116];
	ld.global.u16 	%rs24, [%rd18+114];
	ld.global.u16 	%rs25, [%rd18+112];
	ld.global.u16 	%rs26, [%rd18+110];
	ld.global.u16 	%rs27, [%rd18+108];
	ld.global.u16 	%rs28, [%rd18+106];
	ld.global.u16 	%rs29, [%rd18+104];
	ld.global.u16 	%rs30, [%rd18+102];
	ld.global.u16 	%rs31, [%rd18+100];
	ld.global.u16 	%rs32, [%rd18+98];
	ld.global.u16 	%rs33, [%rd18+96];
	ld.global.u16 	%rs34, [%rd18+94];
	ld.global.u16 	%rs35, [%rd18+92];
	ld.global.u16 	%rs36, [%rd18+90];
	ld.global.u16 	%rs37, [%rd18+88];
	ld.global.u16 	%rs38, [%rd18+86];
	ld.global.u16 	%rs39, [%rd18+84];
	ld.global.u16 	%rs40, [%rd18+82];
	ld.global.u16 	%rs41, [%rd18+80];
	ld.global.u16 	%rs42, [%rd18+78];
	ld.global.u16 	%rs43, [%rd18+76];
	ld.global.u16 	%rs44, [%rd18+74];
	ld.global.u16 	%rs45, [%rd18+72];
	ld.global.u16 	%rs46, [%rd18+70];
	ld.global.u16 	%rs47, [%rd18+68];
	ld.global.u16 	%rs48, [%rd18+66];
	ld.global.u16 	%rs49, [%rd18+64];
	ld.global.u16 	%rs50, [%rd18+62];
	ld.global.u16 	%rs51, [%rd18+60];
	ld.global.u16 	%rs52, [%rd18+58];
	ld.global.u16 	%rs53, [%rd18+56];
	ld.global.u16 	%rs54, [%rd18+54];
	ld.global.u16 	%rs55, [%rd18+52];
	ld.global.u16 	%rs56, [%rd18+50];
	ld.global.u16 	%rs57, [%rd18+48];
	ld.global.u16 	%rs58, [%rd18+46];
	ld.global.u16 	%rs59, [%rd18+44];
	ld.global.u16 	%rs60, [%rd18+42];
	ld.global.u16 	%rs61, [%rd18+40];
	ld.global.u16 	%rs62, [%rd18+38];
	ld.global.u16 	%rs63, [%rd18+36];
	ld.global.u16 	%rs64, [%rd18+34];
	ld.global.u16 	%rs65, [%rd18+32];
	ld.global.u16 	%rs66, [%rd18+30];
	ld.global.u16 	%rs67, [%rd18+28];
	ld.global.u16 	%rs68, [%rd18+26];
	ld.global.u16 	%rs69, [%rd18+24];
	ld.global.u16 	%rs70, [%rd18+22];
	ld.global.u16 	%rs71, [%rd18+20];
	ld.global.u16 	%rs72, [%rd18+18];
	ld.global.u16 	%rs73, [%rd18+16];
	ld.global.u16 	%rs74, [%rd18+14];
	ld.global.u16 	%rs75, [%rd18+12];
	ld.global.u16 	%rs76, [%rd18+10];
	ld.global.u16 	%rs77, [%rd18+8];
	ld.global.u16 	%rs78, [%rd18+6];
	ld.global.u16 	%rs79, [%rd18+4];
	ld.global.u16 	%rs80, [%rd18+2];
	ld.global.u16 	%rs81, [%rd18];
	st.local.u16 	[%rd1], %rs81;
	st.local.u16 	[%rd1+2], %rs80;
	st.local.u16 	[%rd1+4], %rs79;
	st.local.u16 	[%rd1+6], %rs78;
	st.local.u16 	[%rd1+8], %rs77;
	st.local.u16 	[%rd1+10], %rs76;
	st.local.u16 	[%rd1+12], %rs75;
	st.local.u16 	[%rd1+14], %rs74;
	st.local.u16 	[%rd1+16], %rs73;
	st.local.u16 	[%rd1+18], %rs72;
	st.local.u16 	[%rd1+20], %rs71;
	st.local.u16 	[%rd1+22], %rs70;
	st.local.u16 	[%rd1+24], %rs69;
	st.local.u16 	[%rd1+26], %rs68;
	st.local.u16 	[%rd1+28], %rs67;
	st.local.u16 	[%rd1+30], %rs66;
	st.local.u16 	[%rd1+32], %rs65;
	st.local.u16 	[%rd1+34], %rs64;
	st.local.u16 	[%rd1+36], %rs63;
	st.local.u16 	[%rd1+38], %rs62;
	st.local.u16 	[%rd1+40], %rs61;
	st.local.u16 	[%rd1+42], %rs60;
	st.local.u16 	[%rd1+44], %rs59;
	st.local.u16 	[%rd1+46], %rs58;
	st.local.u16 	[%rd1+48], %rs57;
	st.local.u16 	[%rd1+50], %rs56;
	st.local.u16 	[%rd1+52], %rs55;
	st.local.u16 	[%rd1+54], %rs54;
	st.local.u16 	[%rd1+56], %rs53;
	st.local.u16 	[%rd1+58], %rs52;
	st.local.u16 	[%rd1+60], %rs51;
	st.local.u16 	[%rd1+62], %rs50;
	st.local.u16 	[%rd1+64], %rs49;
	st.local.u16 	[%rd1+66], %rs48;
	st.local.u16 	[%rd1+68], %rs47;
	st.local.u16 	[%rd1+70], %rs46;
	st.local.u16 	[%rd1+72], %rs45;
	st.local.u16 	[%rd1+74], %rs44;
	st.local.u16 	[%rd1+76], %rs43;
	st.local.u16 	[%rd1+78], %rs42;
	st.local.u16 	[%rd1+80], %rs41;
	st.local.u16 	[%rd1+82], %rs40;
	st.local.u16 	[%rd1+84], %rs39;
	st.local.u16 	[%rd1+86], %rs38;
	st.local.u16 	[%rd1+88], %rs37;
	st.local.u16 	[%rd1+90], %rs36;
	st.local.u16 	[%rd1+92], %rs35;
	st.local.u16 	[%rd1+94], %rs34;
	st.local.u16 	[%rd1+96], %rs33;
	st.local.u16 	[%rd1+98], %rs32;
	st.local.u16 	[%rd1+100], %rs31;
	st.local.u16 	[%rd1+102], %rs30;
	st.local.u16 	[%rd1+104], %rs29;
	st.local.u16 	[%rd1+106], %rs28;
	st.local.u16 	[%rd1+108], %rs27;
	st.local.u16 	[%rd1+110], %rs26;
	st.local.u16 	[%rd1+112], %rs25;
	st.local.u16 	[%rd1+114], %rs24;
	st.local.u16 	[%rd1+116], %rs23;
	st.local.u16 	[%rd1+118], %rs22;
	st.local.u16 	[%rd1+120], %rs21;
	st.local.u16 	[%rd1+122], %rs20;
	st.local.u16 	[%rd1+124], %rs19;
	st.local.u16 	[%rd1+126], %rs18;
	st.local.u16 	[%rd1+128], %rs17;
	st.local.u16 	[%rd1+130], %rs16;
	st.local.u16 	[%rd1+132], %rs15;
	st.local.u16 	[%rd1+134], %rs14;
	st.local.u16 	[%rd1+136], %rs13;
	st.local.u16 	[%rd1+138], %rs12;
	st.local.u16 	[%rd1+140], %rs11;
	st.local.u16 	[%rd1+142], %rs10;
	st.local.u16 	[%rd1+144], %rs9;
	st.local.u16 	[%rd1+146], %rs8;
	st.local.u16 	[%rd1+148], %rs7;
	st.local.u16 	[%rd1+150], %rs6;
	st.local.u16 	[%rd1+152], %rs5;
	st.local.u16 	[%rd1+154], %rs4;
	st.local.u16 	[%rd1+156], %rs3;
	st.local.u16 	[%rd1+158], %rs2;
	st.local.u16 	[%rd1+160], %rs1;
	mov.b32 	%r30, -1;
	st.local.u32 	[%rd2], %r30;
	mov.b16 	%rs217, 0;
	st.local.u16 	[%rd3], %rs217;
	st.local.u16 	[%rd4], %rs217;
	st.local.u32 	[%rd2+4], %r30;
	st.local.u16 	[%rd3+2], %rs217;
	st.local.u16 	[%rd4+2], %rs217;
	st.local.u32 	[%rd2+8], %r30;
	st.local.u16 	[%rd3+4], %rs217;
	st.local.u16 	[%rd4+4], %rs217;
	st.local.u32 	[%rd2+12], %r30;
	st.local.u16 	[%rd3+6], %rs217;
	st.local.u16 	[%rd4+6], %rs217;
	st.local.u32 	[%rd2+16], %r30;
	st.local.u16 	[%rd3+8], %rs217;
	st.local.u16 	[%rd4+8], %rs217;
	st.local.u32 	[%rd2+20], %r30;
	st.local.u16 	[%rd3+10], %rs217;
	st.local.u16 	[%rd4+10], %rs217;
	st.local.u32 	[%rd2+24], %r30;
	st.local.u16 	[%rd3+12], %rs217;
	st.local.u16 	[%rd4+12], %rs217;
	st.local.u32 	[%rd2+28], %r30;
	st.local.u16 	[%rd3+14], %rs217;
	st.local.u16 	[%rd4+14], %rs217;
	st.local.u32 	[%rd2+32], %r30;
	st.local.u16 	[%rd3+16], %rs217;
	st.local.u16 	[%rd4+16], %rs217;
	st.local.u32 	[%rd2+36], %r30;
	st.local.u16 	[%rd3+18], %rs217;
	st.local.u16 	[%rd4+18], %rs217;
	st.local.u32 	[%rd2+40], %r30;
	st.local.u16 	[%rd3+20], %rs217;
	st.local.u16 	[%rd4+20], %rs217;
	st.local.u32 	[%rd2+44], %r30;
	st.local.u16 	[%rd3+22], %rs217;
	st.local.u16 	[%rd4+22], %rs217;
	st.local.u32 	[%rd2+48], %r30;
	st.local.u16 	[%rd3+24], %rs217;
	st.local.u16 	[%rd4+24], %rs217;
	st.local.u32 	[%rd2+52], %r30;
	st.local.u16 	[%rd3+26], %rs217;
	st.local.u16 	[%rd4+26], %rs217;
	st.local.u32 	[%rd2+56], %r30;
	st.local.u16 	[%rd3+28], %rs217;
	st.local.u16 	[%rd4+28], %rs217;
	st.local.u32 	[%rd2+60], %r30;
	st.local.u16 	[%rd3+30], %rs217;
	st.local.u16 	[%rd4+30], %rs217;
	st.local.u32 	[%rd2+64], %r30;
	st.local.u16 	[%rd3+32], %rs217;
	st.local.u16 	[%rd4+32], %rs217;
	st.local.u32 	[%rd2+68], %r30;
	st.local.u16 	[%rd3+34], %rs217;
	st.local.u16 	[%rd4+34], %rs217;
	st.local.u32 	[%rd2+72], %r30;
	st.local.u16 	[%rd3+36], %rs217;
	st.local.u16 	[%rd4+36], %rs217;
	st.local.u32 	[%rd2+76], %r30;
	st.local.u16 	[%rd3+38], %rs217;
	st.local.u16 	[%rd4+38], %rs217;
	st.local.u32 	[%rd2+80], %r30;
	st.local.u16 	[%rd3+40], %rs217;
	st.local.u16 	[%rd4+40], %rs217;
	st.local.u32 	[%rd2+84], %r30;
	st.local.u16 	[%rd3+42], %rs217;
	st.local.u16 	[%rd4+42], %rs217;
	st.local.u32 	[%rd2+88], %r30;
	st.local.u16 	[%rd3+44], %rs217;
	st.local.u16 	[%rd4+44], %rs217;
	st.local.u32 	[%rd2+92], %r30;
	st.local.u16 	[%rd3+46], %rs217;
	st.local.u16 	[%rd4+46], %rs217;
	st.local.u32 	[%rd2+96], %r30;
	st.local.u16 	[%rd3+48], %rs217;
	st.local.u16 	[%rd4+48], %rs217;
	st.local.u32 	[%rd2+100], %r30;
	st.local.u16 	[%rd3+50], %rs217;
	st.local.u16 	[%rd4+50], %rs217;
	st.local.u32 	[%rd2+104], %r30;
	st.local.u16 	[%rd3+52], %rs217;
	st.local.u16 	[%rd4+52], %rs217;
	st.local.u32 	[%rd2+108], %r30;
	st.local.u16 	[%rd3+54], %rs217;
	st.local.u16 	[%rd4+54], %rs217;
	st.local.u32 	[%rd2+112], %r30;
	st.local.u16 	[%rd3+56], %rs217;
	st.local.u16 	[%rd4+56], %rs217;
	st.local.u32 	[%rd2+116], %r30;
	st.local.u16 	[%rd3+58], %rs217;
	st.local.u16 	[%rd4+58], %rs217;
	st.local.u32 	[%rd2+120], %r30;
	st.local.u16 	[%rd3+60], %rs217;
	st.local.u16 	[%rd4+60], %rs217;
	st.local.u32 	[%rd2+124], %r30;
	st.local.u16 	[%rd3+62], %rs217;
	st.local.u16 	[%rd4+62], %rs217;
	st.local.u32 	[%rd2+128], %r30;
	st.local.u16 	[%rd3+64], %rs217;
	st.local.u16 	[%rd4+64], %rs217;
	st.local.u32 	[%rd2+132], %r30;
	st.local.u16 	[%rd3+66], %rs217;
	st.local.u16 	[%rd4+66], %rs217;
	st.local.u32 	[%rd2+136], %r30;
	st.local.u16 	[%rd3+68], %rs217;
	st.local.u16 	[%rd4+68], %rs217;
	st.local.u32 	[%rd2+140], %r30;
	st.local.u16 	[%rd3+70], %rs217;
	st.local.u16 	[%rd4+70], %rs217;
	st.local.u32 	[%rd2+144], %r30;
	st.local.u16 	[%rd3+72], %rs217;
	st.local.u16 	[%rd4+72], %rs217;
	st.local.u32 	[%rd2+148], %r30;
	st.local.u16 	[%rd3+74], %rs217;
	st.local.u16 	[%rd4+74], %rs217;
	st.local.u32 	[%rd2+152], %r30;
	st.local.u16 	[%rd3+76], %rs217;
	st.local.u16 	[%rd4+76], %rs217;
	st.local.u32 	[%rd2+156], %r30;
	st.local.u16 	[%rd3+78], %rs217;
	st.local.u16 	[%rd4+78], %rs217;
	st.local.u32 	[%rd2+160], %r30;
	st.local.u16 	[%rd3+80], %rs217;
	st.local.u16 	[%rd4+80], %rs217;
	st.local.u32 	[%rd2+164], %r30;
	st.local.u16 	[%rd3+82], %rs217;
	st.local.u16 	[%rd4+82], %rs217;
	st.local.u32 	[%rd2+168], %r30;
	st.local.u16 	[%rd3+84], %rs217;
	st.local.u16 	[%rd4+84], %rs217;
	st.local.u32 	[%rd2+172], %r30;
	st.local.u16 	[%rd3+86], %rs217;
	st.local.u16 	[%rd4+86], %rs217;
	st.local.u32 	[%rd2+176], %r30;
	st.local.u16 	[%rd3+88], %rs217;
	st.local.u16 	[%rd4+88], %rs217;
	st.local.u32 	[%rd2+180], %r30;
	st.local.u16 	[%rd3+90], %rs217;
	st.local.u16 	[%rd4+90], %rs217;
	st.local.u32 	[%rd2+184], %r30;
	st.local.u16 	[%rd3+92], %rs217;
	st.local.u16 	[%rd4+92], %rs217;
	st.local.u32 	[%rd2+188], %r30;
	st.local.u16 	[%rd3+94], %rs217;
	st.local.u16 	[%rd4+94], %rs217;
	st.local.u32 	[%rd2+192], %r30;
	st.local.u16 	[%rd3+96], %rs217;
	st.local.u16 	[%rd4+96], %rs217;
	st.local.u32 	[%rd2+196], %r30;
	st.local.u16 	[%rd3+98], %rs217;
	st.local.u16 	[%rd4+98], %rs217;
	st.local.u32 	[%rd2+200], %r30;
	st.local.u16 	[%rd3+100], %rs217;
	st.local.u16 	[%rd4+100], %rs217;
	st.local.u32 	[%rd2+204], %r30;
	st.local.u16 	[%rd3+102], %rs217;
	st.local.u16 	[%rd4+102], %rs217;
	st.local.u32 	[%rd2+208], %r30;
	st.local.u16 	[%rd3+104], %rs217;
	st.local.u16 	[%rd4+104], %rs217;
	st.local.u32 	[%rd2+212], %r30;
	st.local.u16 	[%rd3+106], %rs217;
	st.local.u16 	[%rd4+106], %rs217;
	st.local.u32 	[%rd2+216], %r30;
	st.local.u16 	[%rd3+108], %rs217;
	st.local.u16 	[%rd4+108], %rs217;
	st.local.u32 	[%rd2+220], %r30;
	st.local.u16 	[%rd3+110], %rs217;
	st.local.u16 	[%rd4+110], %rs217;
	st.local.u32 	[%rd2+224], %r30;
	st.local.u16 	[%rd3+112], %rs217;
	st.local.u16 	[%rd4+112], %rs217;
	st.local.u32 	[%rd2+228], %r30;
	st.local.u16 	[%rd3+114], %rs217;
	st.local.u16 	[%rd4+114], %rs217;
	st.local.u32 	[%rd2+232], %r30;
	st.local.u16 	[%rd3+116], %rs217;
	st.local.u16 	[%rd4+116], %rs217;
	st.local.u32 	[%rd2+236], %r30;
	st.local.u16 	[%rd3+118], %rs217;
	st.local.u16 	[%rd4+118], %rs217;
	st.local.u32 	[%rd2+240], %r30;
	st.local.u16 	[%rd3+120], %rs217;
	st.local.u16 	[%rd4+120], %rs217;
	st.local.u32 	[%rd2+244], %r30;
	st.local.u16 	[%rd3+122], %rs217;
	st.local.u16 	[%rd4+122], %rs217;
	st.local.u32 	[%rd2+248], %r30;
	st.local.u16 	[%rd3+124], %rs217;
	st.local.u16 	[%rd4+124], %rs217;
	st.local.u32 	[%rd2+252], %r30;
	st.local.u16 	[%rd3+126], %rs217;
	st.local.u16 	[%rd4+126], %rs217;
	st.local.u32 	[%rd2+256], %r30;
	st.local.u16 	[%rd3+128], %rs217;
	st.local.u16 	[%rd4+128], %rs217;
	st.local.u32 	[%rd2+260], %r30;
	st.local.u16 	[%rd3+130], %rs217;
	st.local.u16 	[%rd4+130], %rs217;
	st.local.u32 	[%rd2+264], %r30;
	st.local.u16 	[%rd3+132], %rs217;
	st.local.u16 	[%rd4+132], %rs217;
	st.local.u32 	[%rd2+268], %r30;
	st.local.u16 	[%rd3+134], %rs217;
	st.local.u16 	[%rd4+134], %rs217;
	st.local.u32 	[%rd2+272], %r30;
	st.local.u16 	[%rd3+136], %rs217;
	st.local.u16 	[%rd4+136], %rs217;
	st.local.u32 	[%rd2+276], %r30;
	st.local.u16 	[%rd3+138], %rs217;
	st.local.u16 	[%rd4+138], %rs217;
	st.local.u32 	[%rd2+280], %r30;
	st.local.u16 	[%rd3+140], %rs217;
	st.local.u16 	[%rd4+140], %rs217;
	st.local.u32 	[%rd2+284], %r30;
	st.local.u16 	[%rd3+142], %rs217;
	st.local.u16 	[%rd4+142], %rs217;
	st.local.u32 	[%rd2+288], %r30;
	st.local.u16 	[%rd3+144], %rs217;
	st.local.u16 	[%rd4+144], %rs217;
	st.local.u32 	[%rd2+292], %r30;
	st.local.u16 	[%rd3+146], %rs217;
	st.local.u16 	[%rd4+146], %rs217;
	st.local.u32 	[%rd2+296], %r30;
	st.local.u16 	[%rd3+148], %rs217;
	st.local.u16 	[%rd4+148], %rs217;
	st.local.u32 	[%rd2+300], %r30;
	st.local.u16 	[%rd3+150], %rs217;
	st.local.u16 	[%rd4+150], %rs217;
	st.local.u32 	[%rd2+304], %r30;
	st.local.u16 	[%rd3+152], %rs217;
	st.local.u16 	[%rd4+152], %rs217;
	st.local.u32 	[%rd2+308], %r30;
	st.local.u16 	[%rd3+154], %rs217;
	st.local.u16 	[%rd4+154], %rs217;
	st.local.u32 	[%rd2+312], %r30;
	st.local.u16 	[%rd3+156], %rs217;
	st.local.u16 	[%rd4+156], %rs217;
	st.local.u32 	[%rd2+316], %r30;
	st.local.u16 	[%rd3+158], %rs217;
	st.local.u16 	[%rd4+158], %rs217;
	st.local.u32 	[%rd2+320], %r30;
	st.local.u16 	[%rd3+160], %rs217;
	st.local.u16 	[%rd4+160], %rs217;
	mov.b32 	%r248, 0;
$L__BB0_3:
	mul.wide.u32 	%rd19, %r248, 2;
	add.s64 	%rd20, %rd1, %rd19;
	ld.local.u16 	%rs218, [%rd20];
	setp.ne.s16 	%p3, %rs218, 511;
	@%p3 bra 	$L__BB0_5;
	cvt.u16.u32 	%rs219, %r248;
	mul.lo.s16 	%rs220, %rs219, 57;
	shr.u16 	%rs221, %rs220, 9;
	mul.lo.s16 	%rs222, %rs221, 9;
	sub.s16 	%rs223, %rs219, %rs222;
	cvt.u32.u16 	%r31, %rs223;
	and.b32  	%r32, %r31, 255;
	sub.s32 	%r33, %r248, %r32;
	mul.wide.u32 	%rd21, %r32, 2;
	add.s64 	%rd22, %rd1, %rd21;
	ld.local.u16 	%rs224, [%rd22];
	not.b16 	%rs225, %rs224;
	mul.wide.u32 	%rd23, %r33, 2;
	add.s64 	%rd24, %rd1, %rd23;
	ld.local.u16 	%rs226, [%rd24];
	setp.eq.s16 	%p4, %rs224, 511;
	setp.eq.s16 	%p5, %rs226, 511;
	not.b16 	%rs227, %rs226;
	selp.b16 	%rs228, -1, %rs227, %p5;
	and.b16  	%rs229, %rs225, 511;
	selp.b16 	%rs230, 511, %rs229, %p4;
	and.b16  	%rs231, %rs230, %rs228;
	ld.local.u16 	%rs232, [%rd22+18];
	ld.local.u16 	%rs233, [%rd24+2];
	setp.eq.s16 	%p6, %rs232, 511;
	setp.eq.s16 	%p7, %rs233, 511;
	not.b16 	%rs234, %rs232;
	selp.b16 	%rs235, 511, %rs234, %p6;
	not.b16 	%rs236, %rs233;
	selp.b16 	%rs237, -1, %rs236, %p7;
	and.b16  	%rs238, %rs235, %rs231;
	and.b16  	%rs239, %rs238, %rs237;
	ld.local.u16 	%rs240, [%rd22+36];
	ld.local.u16 	%rs241, [%rd24+4];
	setp.eq.s16 	%p8, %rs240, 511;
	setp.eq.s16 	%p9, %rs241, 511;
	not.b16 	%rs242, %rs240;
	selp.b16 	%rs243, -1, %rs242, %p8;
	not.b16 	%rs244, %rs241;
	selp.b16 	%rs245, -1, %rs244, %p9;
	and.b16  	%rs246, %rs243, %rs239;
	and.b16  	%rs247, %rs246, %rs245;
	ld.local.u16 	%rs248, [%rd22+54];
	ld.local.u16 	%rs249, [%rd24+6];
	setp.eq.s16 	%p10, %rs248, 511;
	setp.eq.s16 	%p11, %rs249, 511;
	not.b16 	%rs250, %rs248;
	selp.b16 	%rs251, -1, %rs250, %p10;
	not.b16 	%rs252, %rs249;
	selp.b16 	%rs253, -1, %rs252, %p11;
	and.b16  	%rs254, %rs251, %rs247;
	and.b16  	%rs255, %rs254, %rs253;
	ld.local.u16 	%rs256, [%rd22+72];
	ld.local.u16 	%rs257, [%rd24+8];
	setp.eq.s16 	%p12, %rs256, 511;
	setp.eq.s16 	%p13, %rs257, 511;
	not.b16 	%rs258, %rs256;
	selp.b16 	%rs259, -1, %rs258, %p12;
	not.b16 	%rs260, %rs257;
	selp.b16 	%rs261, -1, %rs260, %p13;
	and.b16  	%rs262, %rs259, %rs255;
	and.b16  	%rs263, %rs262, %rs261;
	ld.local.u16 	%rs264, [%rd22+90];
	ld.local.u16 	%rs265, [%rd24+10];
	setp.eq.s16 	%p14, %rs264, 511;
	setp.eq.s16 	%p15, %rs265, 511;
	not.b16 	%rs266, %rs264;
	selp.b16 	%rs267, -1, %rs266, %p14;
	not.b16 	%rs268, %rs265;
	selp.b16 	%rs269, -1, %rs268, %p15;
	and.b16  	%rs270, %rs267, %rs263;
	and.b16  	%rs271, %rs270, %rs269;
	ld.local.u16 	%rs272, [%rd22+108];
	ld.local.u16 	%rs273, [%rd24+12];
	setp.eq.s16 	%p16, %rs272, 511;
	setp.eq.s16 	%p17, %rs273, 511;
	not.b16 	%rs274, %rs272;
	selp.b16 	%rs275, -1, %rs274, %p16;
	not.b16 	%rs276, %rs273;
	selp.b16 	%rs277, -1, %rs276, %p17;
	and.b16  	%rs278, %rs275, %rs271;
	and.b16  	%rs279, %rs278, %rs277;
	ld.local.u16 	%rs280, [%rd22+126];
	ld.local.u16 	%rs281, [%rd24+14];
	setp.eq.s16 	%p18, %rs280, 511;
	setp.eq.s16 	%p19, %rs281, 511;
	not.b16 	%rs282, %rs280;
	selp.b16 	%rs283, -1, %rs282, %p18;
	not.b16 	%rs284, %rs281;
	selp.b16 	%rs285, -1, %rs284, %p19;
	and.b16  	%rs286, %rs283, %rs279;
	and.b16  	%rs287, %rs286, %rs285;
	ld.local.u16 	%rs288, [%rd22+144];
	ld.local.u16 	%rs289, [%rd24+16];
	setp.eq.s16 	%p20, %rs288, 511;
	setp.eq.s16 	%p21, %rs289, 511;
	not.b16 	%rs290, %rs288;
	selp.b16 	%rs291, -1, %rs290, %p20;
	not.b16 	%rs292, %rs289;
	selp.b16 	%rs293, -1, %rs292, %p21;
	and.b16  	%rs294, %rs291, %rs287;
	and.b16  	%rs295, %rs294, %rs293;
	and.b16  	%rs296, %rs223, 255;
	mul.lo.s16 	%rs297, %rs296, 86;
	shr.u16 	%rs298, %rs297, 8;
	mul.lo.s16 	%rs299, %rs298, 3;
	sub.s16 	%rs300, %rs223, %rs299;
	cvt.u32.u16 	%r34, %rs300;
	and.b32  	%r35, %r34, 255;
	sub.s32 	%r36, %r32, %r35;
	mul.hi.u32 	%r37, %r248, 795364315;
	sub.s32 	%r38, %r248, %r37;
	shr.u32 	%r39, %r38, 1;
	add.s32 	%r40, %r39, %r37;
	shr.u32 	%r41, %r40, 4;
	mad.lo.s32 	%r42, %r41, 27, %r36;
	mul.wide.s32 	%rd25, %r42, 2;
	add.s64 	%rd26, %rd1, %rd25;
	ld.local.u16 	%rs301, [%rd26];
	setp.eq.s16 	%p22, %rs301, 511;
	not.b16 	%rs302, %rs301;
	selp.b16 	%rs303, -1, %rs302, %p22;
	and.b16  	%rs304, %rs303, %rs295;
	ld.local.u16 	%rs305, [%rd26+2];
	setp.eq.s16 	%p23, %rs305, 511;
	not.b16 	%rs306, %rs305;
	selp.b16 	%rs307, -1, %rs306, %p23;
	and.b16  	%rs308, %rs307, %rs304;
	ld.local.u16 	%rs309, [%rd26+4];
	setp.eq.s16 	%p24, %rs309, 511;
	not.b16 	%rs310, %rs309;
	selp.b16 	%rs311, -1, %rs310, %p24;
	and.b16  	%rs312, %rs311, %rs308;
	ld.local.u16 	%rs313, [%rd26+18];
	setp.eq.s16 	%p25, %rs313, 511;
	not.b16 	%rs314, %rs313;
	selp.b16 	%rs315, -1, %rs314, %p25;
	and.b16  	%rs316, %rs315, %rs312;
	ld.local.u16 	%rs317, [%rd26+20];
	setp.eq.s16 	%p26, %rs317, 511;
	not.b16 	%rs318, %rs317;
	selp.b16 	%rs319, -1, %rs318, %p26;
	and.b16  	%rs320, %rs319, %rs316;
	ld.local.u16 	%rs321, [%rd26+22];
	setp.eq.s16 	%p27, %rs321, 511;
	not.b16 	%rs322, %rs321;
	selp.b16 	%rs323, -1, %rs322, %p27;
	and.b16  	%rs324, %rs323, %rs320;
	ld.local.u16 	%rs325, [%rd26+36];
	setp.eq.s16 	%p28, %rs325, 511;
	not.b16 	%rs326, %rs325;
	selp.b16 	%rs327, -1, %rs326, %p28;
	and.b16  	%rs328, %rs327, %rs324;
	ld.local.u16 	%rs329, [%rd26+38];
	setp.eq.s16 	%p29, %rs329, 511;
	not.b16 	%rs330, %rs329;
	selp.b16 	%rs331, -1, %rs330, %p29;
	and.b16  	%rs332, %rs331, %rs328;
	ld.local.u16 	%rs333, [%rd26+40];
	setp.eq.s16 	%p30, %rs333, 511;
	not.b16 	%rs334, %rs333;
	selp.b16 	%rs335, -1, %rs334, %p30;
	and.b16  	%rs336, %rs335, %rs332;
	mul.wide.u32 	%rd27, %r248, 2;
	add.s64 	%rd28, %rd3, %rd27;
	st.local.u16 	[%rd28], %rs336;
	add.s64 	%rd29, %rd4, %rd27;
	st.local.u16 	[%rd29], %rs336;
	setp.eq.s16 	%p31, %rs336, 0;
	@%p31 bra 	$L__BB0_244;
$L__BB0_5:
	add.s32 	%r248, %r248, 1;
	setp.ne.s32 	%p32, %r248, 81;
	@%p32 bra 	$L__BB0_3;
	setp.ne.s16 	%p33, %rs81, 511;
	mov.b32 	%r251, 0;
	@%p33 bra 	$L__BB0_7;
	bra.uni 	$L__BB0_89;
$L__BB0_7:
	setp.eq.s16 	%p34, %rs80, 511;
	mov.b32 	%r251, 1;
	@%p34 bra 	$L__BB0_89;
	setp.eq.s16 	%p35, %rs79, 511;
	mov.b32 	%r251, 2;
	@%p35 bra 	$L__BB0_89;
	setp.eq.s16 	%p36, %rs78, 511;
	mov.b32 	%r251, 3;
	@%p36 bra 	$L__BB0_89;
	setp.eq.s16 	%p37, %rs77, 511;
	mov.b32 	%r251, 4;
	@%p37 bra 	$L__BB0_89;
	setp.eq.s16 	%p38, %rs76, 511;
	mov.b32 	%r251, 5;
	@%p38 bra 	$L__BB0_89;
	setp.eq.s16 	%p39, %rs75, 511;
	mov.b32 	%r251, 6;
	@%p39 bra 	$L__BB0_89;
	setp.eq.s16 	%p40, %rs74, 511;
	mov.b32 	%r251, 7;
	@%p40 bra 	$L__BB0_89;
	setp.eq.s16 	%p41, %rs73, 511;
	mov.b32 	%r251, 8;
	@%p41 bra 	$L__BB0_89;
	setp.eq.s16 	%p42, %rs72, 511;
	mov.b32 	%r251, 9;
	@%p42 bra 	$L__BB0_89;
	setp.eq.s16 	%p43, %rs71, 511;
	mov.b32 	%r251, 10;
	@%p43 bra 	$L__BB0_89;
	setp.eq.s16 	%p44, %rs70, 511;
	mov.b32 	%r251, 11;
	@%p44 bra 	$L__BB0_89;
	setp.eq.s16 	%p45, %rs69, 511;
	mov.b32 	%r251, 12;
	@%p45 bra 	$L__BB0_89;
	setp.eq.s16 	%p46, %rs68, 511;
	mov.b32 	%r251, 13;
	@%p46 bra 	$L__BB0_89;
	setp.eq.s16 	%p47, %rs67, 511;
	mov.b32 	%r251, 14;
	@%p47 bra 	$L__BB0_89;
	setp.eq.s16 	%p48, %rs66, 511;
	mov.b32 	%r251, 15;
	@%p48 bra 	$L__BB0_89;
	setp.eq.s16 	%p49, %rs65, 511;
	mov.b32 	%r251, 16;
	@%p49 bra 	$L__BB0_89;
	setp.eq.s16 	%p50, %rs64, 511;
	mov.b32 	%r251, 17;
	@%p50 bra 	$L__BB0_89;
	setp.eq.s16 	%p51, %rs63, 511;
	mov.b32 	%r251, 18;
	@%p51 bra 	$L__BB0_89;
	setp.eq.s16 	%p52, %rs62, 511;
	mov.b32 	%r251, 19;
	@%p52 bra 	$L__BB0_89;
	setp.eq.s16 	%p53, %rs61, 511;
	mov.b32 	%r251, 20;
	@%p53 bra 	$L__BB0_89;
	setp.eq.s16 	%p54, %rs60, 511;
	mov.b32 	%r251, 21;
	@%p54 bra 	$L__BB0_89;
	setp.eq.s16 	%p55, %rs59, 511;
	mov.b32 	%r251, 22;
	@%p55 bra 	$L__BB0_89;
	setp.eq.s16 	%p56, %rs58, 511;
	mov.b32 	%r251, 23;
	@%p56 bra 	$L__BB0_89;
	setp.eq.s16 	%p57, %rs57, 511;
	mov.b32 	%r251, 24;
	@%p57 bra 	$L__BB0_89;
	setp.eq.s16 	%p58, %rs56, 511;
	mov.b32 	%r251, 25;
	@%p58 bra 	$L__BB0_89;
	setp.eq.s16 	%p59, %rs55, 511;
	mov.b32 	%r251, 26;
	@%p59 bra 	$L__BB0_89;
	setp.eq.s16 	%p60, %rs54, 511;
	mov.b32 	%r251, 27;
	@%p60 bra 	$L__BB0_89;
	setp.eq.s16 	%p61, %rs53, 511;
	mov.b32 	%r251, 28;
	@%p61 bra 	$L__BB0_89;
	setp.eq.s16 	%p62, %rs52, 511;
	mov.b32 	%r251, 29;
	@%p62 bra 	$L__BB0_89;
	setp.eq.s16 	%p63, %rs51, 511;
	mov.b32 	%r251, 30;
	@%p63 bra 	$L__BB0_89;
	setp.eq.s16 	%p64, %rs50, 511;
	mov.b32 	%r251, 31;
	@%p64 bra 	$L__BB0_89;
	setp.eq.s16 	%p65, %rs49, 511;
	mov.b32 	%r251, 32;
	@%p65 bra 	$L__BB0_89;
	setp.eq.s16 	%p66, %rs48, 511;
	mov.b32 	%r251, 33;
	@%p66 bra 	$L__BB0_89;
	setp.eq.s16 	%p67, %rs47, 511;
	mov.b32 	%r251, 34;
	@%p67 bra 	$L__BB0_89;
	setp.eq.s16 	%p68, %rs46, 511;
	mov.b32 	%r251, 35;
	@%p68 bra 	$L__BB0_89;
	setp.eq.s16 	%p69, %rs45, 511;
	mov.b32 	%r251, 36;
	@%p69 bra 	$L__BB0_89;
	setp.eq.s16 	%p70, %rs44, 511;
	mov.b32 	%r251, 37;
	@%p70 bra 	$L__BB0_89;
	setp.eq.s16 	%p71, %rs43, 511;
	mov.b32 	%r251, 38;
	@%p71 bra 	$L__BB0_89;
	setp.eq.s16 	%p72, %rs42, 511;
	mov.b32 	%r251, 39;
	@%p72 bra 	$L__BB0_89;
	setp.eq.s16 	%p73, %rs41, 511;
	mov.b32 	%r251, 40;
	@%p73 bra 	$L__BB0_89;
	setp.eq.s16 	%p74, %rs40, 511;
	mov.b32 	%r251, 41;
	@%p74 bra 	$L__BB0_89;
	setp.eq.s16 	%p75, %rs39, 511;
	mov.b32 	%r251, 42;
	@%p75 bra 	$L__BB0_89;
	setp.eq.s16 	%p76, %rs38, 511;
	mov.b32 	%r251, 43;
	@%p76 bra 	$L__BB0_89;
	setp.eq.s16 	%p77, %rs37, 511;
	mov.b32 	%r251, 44;
	@%p77 bra 	$L__BB0_89;
	setp.eq.s16 	%p78, %rs36, 511;
	mov.b32 	%r251, 45;
	@%p78 bra 	$L__BB0_89;
	setp.eq.s16 	%p79, %rs35, 511;
	mov.b32 	%r251, 46;
	@%p79 bra 	$L__BB0_89;
	setp.eq.s16 	%p80, %rs34, 511;
	mov.b32 	%r251, 47;
	@%p80 bra 	$L__BB0_89;
	setp.eq.s16 	%p81, %rs33, 511;
	mov.b32 	%r251, 48;
	@%p81 bra 	$L__BB0_89;
	setp.eq.s16 	%p82, %rs32, 511;
	mov.b32 	%r251, 49;
	@%p82 bra 	$L__BB0_89;
	setp.eq.s16 	%p83, %rs31, 511;
	mov.b32 	%r251, 50;
	@%p83 bra 	$L__BB0_89;
	setp.eq.s16 	%p84, %rs30, 511;
	mov.b32 	%r251, 51;
	@%p84 bra 	$L__BB0_89;
	setp.eq.s16 	%p85, %rs29, 511;
	mov.b32 	%r251, 52;
	@%p85 bra 	$L__BB0_89;
	setp.eq.s16 	%p86, %rs28, 511;
	mov.b32 	%r251, 53;
	@%p86 bra 	$L__BB0_89;
	setp.eq.s16 	%p87, %rs27, 511;
	mov.b32 	%r251, 54;
	@%p87 bra 	$L__BB0_89;
	setp.eq.s16 	%p88, %rs26, 511;
	mov.b32 	%r251, 55;
	@%p88 bra 	$L__BB0_89;
	setp.eq.s16 	%p89, %rs25, 511;
	mov.b32 	%r251, 56;
	@%p89 bra 	$L__BB0_89;
	setp.eq.s16 	%p90, %rs24, 511;
	mov.b32 	%r251, 57;
	@%p90 bra 	$L__BB0_89;
	setp.eq.s16 	%p91, %rs23, 511;
	mov.b32 	%r251, 58;
	@%p91 bra 	$L__BB0_89;
	setp.eq.s16 	%p92, %rs22, 511;
	mov.b32 	%r251, 59;
	@%p92 bra 	$L__BB0_89;
	setp.eq.s16 	%p93, %rs21, 511;
	mov.b32 	%r251, 60;
	@%p93 bra 	$L__BB0_89;
	setp.eq.s16 	%p94, %rs20, 511;
	mov.b32 	%r251, 61;
	@%p94 bra 	$L__BB0_89;
	setp.eq.s16 	%p95, %rs19, 511;
	mov.b32 	%r251, 62;
	@%p95 bra 	$L__BB0_89;
	setp.eq.s16 	%p96, %rs18, 511;
	mov.b32 	%r251, 63;
	@%p96 bra 	$L__BB0_89;
	setp.eq.s16 	%p97, %rs17, 511;
	mov.b32 	%r251, 64;
	@%p97 bra 	$L__BB0_89;
	setp.eq.s16 	%p98, %rs16, 511;
	mov.b32 	%r251, 65;
	@%p98 bra 	$L__BB0_89;
	setp.eq.s16 	%p99, %rs15, 511;
	mov.b32 	%r251, 66;
	@%p99 bra 	$L__BB0_89;
	setp.eq.s16 	%p100, %rs14, 511;
	mov.b32 	%r251, 67;
	@%p100 bra 	$L__BB0_89;
	setp.eq.s16 	%p101, %rs13, 511;
	mov.b32 	%r251, 68;
	@%p101 bra 	$L__BB0_89;
	setp.eq.s16 	%p102, %rs12, 511;
	mov.b32 	%r251, 69;
	@%p102 bra 	$L__BB0_89;
	setp.eq.s16 	%p103, %rs11, 511;
	mov.b32 	%r251, 70;
	@%p103 bra 	$L__BB0_89;
	setp.eq.s16 	%p104, %rs10, 511;
	mov.b32 	%r251, 71;
	@%p104 bra 	$L__BB0_89;
	setp.eq.s16 	%p105, %rs9, 511;
	mov.b32 	%r251, 72;
	@%p105 bra 	$L__BB0_89;
	setp.eq.s16 	%p106, %rs8, 511;
	mov.b32 	%r251, 73;
	@%p106 bra 	$L__BB0_89;
	setp.eq.s16 	%p107, %rs7, 511;
	mov.b32 	%r251, 74;
	@%p107 bra 	$L__BB0_89;
	setp.eq.s16 	%p108, %rs6, 511;
	mov.b32 	%r251, 75;
	@%p108 bra 	$L__BB0_89;
	setp.eq.s16 	%p109, %rs5, 511;
	mov.b32 	%r251, 76;
	@%p109 bra 	$L__BB0_89;
	setp.eq.s16 	%p110, %rs4, 511;
	mov.b32 	%r251, 77;
	@%p110 bra 	$L__BB0_89;
	setp.eq.s16 	%p111, %rs3, 511;
	mov.b32 	%r251, 78;
	@%p111 bra 	$L__BB0_89;
	setp.eq.s16 	%p112, %rs2, 511;
	mov.b32 	%r251, 79;
	@%p112 bra 	$L__BB0_89;
	setp.eq.s16 	%p113, %rs1, 511;
	mov.b32 	%r251, 80;
	@%p113 bra 	$L__BB0_89;
	atom.relaxed.global.cas.b32 	%r124, [d_solution_found], 0, 1;
	setp.ne.s32 	%p114, %r124, 0;
	@%p114 bra 	$L__BB0_244;
	ld.param.u64 	%rd83, [_Z14DfsSolveKernelPK5BoardiPS__param_2];
	cvta.to.global.u64 	%rd30, %rd83;
	st.global.u16 	[%rd30], %rs81;
	st.global.u16 	[%rd30+2], %rs80;
	st.global.u16 	[%rd30+4], %rs79;
	st.global.u16 	[%rd30+6], %rs78;
	st.global.u16 	[%rd30+8], %rs77;
	st.global.u16 	[%rd30+10], %rs76;
	st.global.u16 	[%rd30+12], %rs75;
	st.global.u16 	[%rd30+14], %rs74;
	st.global.u16 	[%rd30+16], %rs73;
	st.global.u16 	[%rd30+18], %rs72;
	st.global.u16 	[%rd30+20], %rs71;
	st.global.u16 	[%rd30+22], %rs70;
	st.global.u16 	[%rd30+24], %rs69;
	st.global.u16 	[%rd30+26], %rs68;
	st.global.u16 	[%rd30+28], %rs67;
	st.global.u16 	[%rd30+30], %rs66;
	st.global.u16 	[%rd30+32], %rs65;
	st.global.u16 	[%rd30+34], %rs64;
	st.global.u16 	[%rd30+36], %rs63;
	st.global.u16 	[%rd30+38], %rs62;
	st.global.u16 	[%rd30+40], %rs61;
	st.global.u16 	[%rd30+42], %rs60;
	st.global.u16 	[%rd30+44], %rs59;
	st.global.u16 	[%rd30+46], %rs58;
	st.global.u16 	[%rd30+48], %rs57;
	st.global.u16 	[%rd30+50], %rs56;
	st.global.u16 	[%rd30+52], %rs55;
	st.global.u16 	[%rd30+54], %rs54;
	st.global.u16 	[%rd30+56], %rs53;
	st.global.u16 	[%rd30+58], %rs52;
	st.global.u16 	[%rd30+60], %rs51;
	st.global.u16 	[%rd30+62], %rs50;
	st.global.u16 	[%rd30+64], %rs49;
	st.global.u16 	[%rd30+66], %rs48;
	st.global.u16 	[%rd30+68], %rs47;
	st.global.u16 	[%rd30+70], %rs46;
	st.global.u16 	[%rd30+72], %rs45;
	st.global.u16 	[%rd30+74], %rs44;
	st.global.u16 	[%rd30+76], %rs43;
	st.global.u16 	[%rd30+78], %rs42;
	st.global.u16 	[%rd30+80], %rs41;
	st.global.u16 	[%rd30+82], %rs40;
	st.global.u16 	[%rd30+84], %rs39;
	st.global.u16 	[%rd30+86], %rs38;
	st.global.u16 	[%rd30+88], %rs37;
	st.global.u16 	[%rd30+90], %rs36;
	st.global.u16 	[%rd30+92], %rs35;
	st.global.u16 	[%rd30+94], %rs34;
	st.global.u16 	[%rd30+96], %rs33;
	st.global.u16 	[%rd30+98], %rs32;
	st.global.u16 	[%rd30+100], %rs31;
	st.global.u16 	[%rd30+102], %rs30;
	st.global.u16 	[%rd30+104], %rs29;
	st.global.u16 	[%rd30+106], %rs28;
	st.global.u16 	[%rd30+108], %rs27;
	st.global.u16 	[%rd30+110], %rs26;
	st.global.u16 	[%rd30+112], %rs25;
	st.global.u16 	[%rd30+114], %rs24;
	st.global.u16 	[%rd30+116], %rs23;
	st.global.u16 	[%rd30+118], %rs22;
	st.global.u16 	[%rd30+120], %rs21;
	st.global.u16 	[%rd30+122], %rs20;
	st.global.u16 	[%rd30+124], %rs19;
	st.global.u16 	[%rd30+126], %rs18;
	st.global.u16 	[%rd30+128], %rs17;
	st.global.u16 	[%rd30+130], %rs16;
	st.global.u16 	[%rd30+132], %rs15;
	st.global.u16 	[%rd30+134], %rs14;
	st.global.u16 	[%rd30+136], %rs13;
	st.global.u16 	[%rd30+138], %rs12;
	st.global.u16 	[%rd30+140], %rs11;
	st.global.u16 	[%rd30+142], %rs10;
	st.global.u16 	[%rd30+144], %rs9;
	st.global.u16 	[%rd30+146], %rs8;
	st.global.u16 	[%rd30+148], %rs7;
	st.global.u16 	[%rd30+150], %rs6;
	st.global.u16 	[%rd30+152], %rs5;
	st.global.u16 	[%rd30+154], %rs4;
	st.global.u16 	[%rd30+156], %rs3;
	st.global.u16 	[%rd30+158], %rs2;
	st.global.u16 	[%rd30+160], %rs1;
	bra.uni 	$L__BB0_244;
$L__BB0_89:
	mov.u32 	%r5, %r251;
	atom.global.or.b32 	%r125, [d_solution_found], 0;
	setp.ne.s32 	%p115, %r125, 0;
	@%p115 bra 	$L__BB0_244;
	mul.wide.s32 	%rd31, %r5, 2;
	add.s64 	%rd5, %rd3, %rd31;
	ld.local.u16 	%rs82, [%rd5];
	setp.ne.s16 	%p116, %rs82, 0;
	@%p116 bra 	$L__BB0_92;
	add.s64 	%rd79, %rd1, %rd31;
	mov.b16 	%rs553, 511;
	st.local.u16 	[%rd79], %rs553;
	add.s64 	%rd80, %rd4, %rd31;
	ld.local.u16 	%rs554, [%rd80];
	st.local.u16 	[%rd5], %rs554;
	mul.wide.s32 	%rd81, %r5, 4;
	add.s64 	%rd82, %rd2, %rd81;
	ld.local.u32 	%r251, [%rd82];
	bra.uni 	$L__BB0_243;
$L__BB0_92:
	cvt.u32.u16 	%r126, %rs82;
	brev.b32 	%r127, %r126;
	bfind.shiftamt.u32 	%r7, %r127;
	setp.ne.s32 	%p117, %r7, -1;
	@%p117 bra 	$L__BB0_235;
	add.s64 	%rd74, %rd4, %rd31;
	ld.local.u16 	%rs551, [%rd74];
	st.local.u16 	[%rd5], %rs551;
	add.s64 	%rd75, %rd1, %rd31;
	mov.b16 	%rs552, 511;
	st.local.u16 	[%rd75], %rs552;
	mul.wide.s32 	%rd76, %r5, 4;
	add.s64 	%rd77, %rd2, %rd76;
	ld.local.u32 	%r251, [%rd77];
	bra.uni 	$L__BB0_243;
$L__BB0_94:
	add.s32 	%r11, %r9, 9;
	setp.eq.s32 	%p123, %r11, %r5;
	@%p123 bra 	$L__BB0_96;
	mul.wide.u32 	%rd36, %r11, 2;
	add.s64 	%rd37, %rd1, %rd36;
	ld.local.u16 	%rs345, [%rd37];
	setp.eq.s16 	%p124, %rs345, 511;
	not.b16 	%rs346, %rs345;
	selp.b16 	%rs347, -1, %rs346, %p124;
	and.b16  	%rs572, %rs347, %rs572;
$L__BB0_96:
	add.s32 	%r134, %r10, 1;
	setp.eq.s32 	%p125, %r134, %r5;
	@%p125 bra 	$L__BB0_98;
	ld.local.u16 	%rs348, [%rd8+2];
	setp.eq.s16 	%p126, %rs348, 511;
	not.b16 	%rs349, %rs348;
	selp.b16 	%rs350, -1, %rs349, %p126;
	and.b16  	%rs572, %rs350, %rs572;
$L__BB0_98:
	setp.eq.s16 	%p127, %rs572, 0;
	@%p127 bra 	$L__BB0_240;
	add.s32 	%r12, %r9, 18;
	setp.eq.s32 	%p128, %r12, %r5;
	@%p128 bra 	$L__BB0_101;
	mul.wide.u32 	%rd38, %r12, 2;
	add.s64 	%rd39, %rd1, %rd38;
	ld.local.u16 	%rs351, [%rd39];
	setp.eq.s16 	%p129, %rs351, 511;
	not.b16 	%rs352, %rs351;
	selp.b16 	%rs353, -1, %rs352, %p129;
	and.b16  	%rs572, %rs353, %rs572;
$L__BB0_101:
	add.s32 	%r135, %r10, 2;
	setp.eq.s32 	%p130, %r135, %r5;
	@%p130 bra 	$L__BB0_103;
	ld.local.u16 	%rs354, [%rd8+4];
	setp.eq.s16 	%p131, %rs354, 511;
	not.b16 	%rs355, %rs354;
	selp.b16 	%rs356, -1, %rs355, %p131;
	and.b16  	%rs572, %rs356, %rs572;
$L__BB0_103:
	setp.eq.s16 	%p132, %rs572, 0;
	@%p132 bra 	$L__BB0_240;
	add.s32 	%r13, %r9, 27;
	setp.eq.s32 	%p133, %r13, %r5;
	@%p133 bra 	$L__BB0_106;
	mul.wide.u32 	%rd40, %r13, 2;
	add.s64 	%rd41, %rd1, %rd40;
	ld.local.u16 	%rs357, [%rd41];
	setp.eq.s16 	%p134, %rs357, 511;
	not.b16 	%rs358, %rs357;
	selp.b16 	%rs359, -1, %rs358, %p134;
	and.b16  	%rs572, %rs359, %rs572;
$L__BB0_106:
	add.s32 	%r136, %r10, 3;
	setp.eq.s32 	%p135, %r136, %r5;
	@%p135 bra 	$L__BB0_108;
	ld.local.u16 	%rs360, [%rd8+6];
	setp.eq.s16 	%p136, %rs360, 511;
	not.b16 	%rs361, %rs360;
	selp.b16 	%rs362, -1, %rs361, %p136;
	and.b16  	%rs572, %rs362, %rs572;
$L__BB0_108:
	setp.eq.s16 	%p137, %rs572, 0;
	@%p137 bra 	$L__BB0_240;
	add.s32 	%r14, %r9, 36;
	setp.eq.s32 	%p138, %r14, %r5;
	@%p138 bra 	$L__BB0_111;
	mul.wide.u32 	%rd42, %r14, 2;
	add.s64 	%rd43, %rd1, %rd42;
	ld.local.u16 	%rs363, [%rd43];
	setp.eq.s16 	%p139, %rs363, 511;
	not.b16 	%rs364, %rs363;
	selp.b16 	%rs365, -1, %rs364, %p139;
	and.b16  	%rs572, %rs365, %rs572;
$L__BB0_111:
	add.s32 	%r137, %r10, 4;
	setp.eq.s32 	%p140, %r137, %r5;
	@%p140 bra 	$L__BB0_113;
	ld.local.u16 	%rs366, [%rd8+8];
	setp.eq.s16 	%p141, %rs366, 511;
	not.b16 	%rs367, %rs366;
	selp.b16 	%rs368, -1, %rs367, %p141;
	and.b16  	%rs572, %rs368, %rs572;
$L__BB0_113:
	setp.eq.s16 	%p142, %rs572, 0;
	@%p142 bra 	$L__BB0_240;
	add.s32 	%r15, %r9, 45;
	setp.eq.s32 	%p143, %r15, %r5;
	@%p143 bra 	$L__BB0_116;
	mul.wide.u32 	%rd44, %r15, 2;
	add.s64 	%rd45, %rd1, %rd44;
	ld.local.u16 	%rs369, [%rd45];
	setp.eq.s16 	%p144, %rs369, 511;
	not.b16 	%rs370, %rs369;
	selp.b16 	%rs371, -1, %rs370, %p144;
	and.b16  	%rs572, %rs371, %rs572;
$L__BB0_116:
	add.s32 	%r138, %r10, 5;
	setp.eq.s32 	%p145, %r138, %r5;
	@%p145 bra 	$L__BB0_118;
	ld.local.u16 	%rs372, [%rd8+10];
	setp.eq.s16 	%p146, %rs372, 511;
	not.b16 	%rs373, %rs372;
	selp.b16 	%rs374, -1, %rs373, %p146;
	and.b16  	%rs572, %rs374, %rs572;
$L__BB0_118:
	setp.eq.s16 	%p147, %rs572, 0;
	@%p147 bra 	$L__BB0_240;
	add.s32 	%r16, %r9, 54;
	setp.eq.s32 	%p148, %r16, %r5;
	@%p148 bra 	$L__BB0_121;
	mul.wide.u32 	%rd46, %r16, 2;
	add.s64 	%rd47, %rd1, %rd46;
	ld.local.u16 	%rs375, [%rd47];
	setp.eq.s16 	%p149, %rs375, 511;
	not.b16 	%rs376, %rs375;
	selp.b16 	%rs377, -1, %rs376, %p149;
	and.b16  	%rs572, %rs377, %rs572;
$L__BB0_121:
	add.s32 	%r139, %r10, 6;
	setp.eq.s32 	%p150, %r139, %r5;
	@%p150 bra 	$L__BB0_123;
	ld.local.u16 	%rs378, [%rd8+12];
	setp.eq.s16 	%p151, %rs378, 511;
	not.b16 	%rs379, %rs378;
	selp.b16 	%rs380, -1, %rs379, %p151;
	and.b16  	%rs572, %rs380, %rs572;
$L__BB0_123:
	setp.eq.s16 	%p152, %rs572, 0;
	@%p152 bra 	$L__BB0_240;
	add.s32 	%r17, %r9, 63;
	setp.eq.s32 	%p153, %r17, %r5;
	@%p153 bra 	$L__BB0_126;
	mul.wide.u32 	%rd48, %r17, 2;
	add.s64 	%rd49, %rd1, %rd48;
	ld.local.u16 	%rs381, [%rd49];
	setp.eq.s16 	%p154, %rs381, 511;
	not.b16 	%rs382, %rs381;
	selp.b16 	%rs383, -1, %rs382, %p154;
	and.b16  	%rs572, %rs383, %rs572;
$L__BB0_126:
	add.s32 	%r140, %r10, 7;
	setp.eq.s32 	%p155, %r140, %r5;
	@%p155 bra 	$L__BB0_128;
	ld.local.u16 	%rs384, [%rd8+14];
	setp.eq.s16 	%p156, %rs384, 511;
	not.b16 	%rs385, %rs384;
	selp.b16 	%rs386, -1, %rs385, %p156;
	and.b16  	%rs572, %rs386, %rs572;
$L__BB0_128:
	setp.eq.s16 	%p157, %rs572, 0;
	@%p157 bra 	$L__BB0_240;
	add.s32 	%r18, %r9, 72;
	setp.eq.s32 	%p158, %r18, %r5;
	@%p158 bra 	$L__BB0_131;
	mul.wide.u32 	%rd50, %r18, 2;
	add.s64 	%rd51, %rd1, %rd50;
	ld.local.u16 	%rs387, [%rd51];
	setp.eq.s16 	%p159, %rs387, 511;
	not.b16 	%rs388, %rs387;
	selp.b16 	%rs389, -1, %rs388, %p159;
	and.b16  	%rs572, %rs389, %rs572;
$L__BB0_131:
	add.s32 	%r141, %r10, 8;
	setp.eq.s32 	%p160, %r141, %r5;
	@%p160 bra 	$L__BB0_133;
	ld.local.u16 	%rs390, [%rd8+16];
	setp.eq.s16 	%p161, %rs390, 511;
	not.b16 	%rs391, %rs390;
	selp.b16 	%rs392, -1, %rs391, %p161;
	and.b16  	%rs572, %rs392, %rs572;
$L__BB0_133:
	setp.eq.s16 	%p162, %rs572, 0;
	@%p162 bra 	$L__BB0_240;
	cvt.u16.u32 	%rs393, %r9;
	mul.lo.s16 	%rs394, %rs393, 86;
	shr.u16 	%rs395, %rs394, 15;
	shr.u16 	%rs396, %rs394, 8;
	add.s16 	%rs397, %rs396, %rs395;
	mul.lo.s16 	%rs398, %rs397, 3;
	sub.s16 	%rs399, %rs393, %rs398;
	cvt.u32.u16 	%r142, %rs399;
	cvt.s32.s8 	%r143, %r142;
	sub.s32 	%r144, %r9, %r143;
	mul.hi.s32 	%r145, %r5, 1272582903;
	shr.u32 	%r146, %r145, 31;
	shr.s32 	%r147, %r145, 3;
	add.s32 	%r148, %r147, %r146;
	mad.lo.s32 	%r19, %r148, 27, %r144;
	setp.eq.s32 	%p163, %r19, %r5;
	mul.wide.s32 	%rd52, %r19, 2;
	add.s64 	%rd7, %rd1, %rd52;
	@%p163 bra 	$L__BB0_136;
	ld.local.u16 	%rs400, [%rd7];
	setp.eq.s16 	%p164, %rs400, 511;
	not.b16 	%rs401, %rs400;
	selp.b16 	%rs402, -1, %rs401, %p164;
	and.b16  	%rs572, %rs402, %rs572;
	setp.eq.s16 	%p165, %rs572, 0;
	@%p165 bra 	$L__BB0_240;
$L__BB0_136:
	add.s32 	%r149, %r19, 1;
	setp.eq.s32 	%p166, %r149, %r5;
	@%p166 bra 	$L__BB0_138;
	ld.local.u16 	%rs403, [%rd7+2];
	setp.eq.s16 	%p167, %rs403, 511;
	not.b16 	%rs404, %rs403;
	selp.b16 	%rs405, -1, %rs404, %p167;
	and.b16  	%rs572, %rs405, %rs572;
	setp.eq.s16 	%p168, %rs572, 0;
	@%p168 bra 	$L__BB0_240;
$L__BB0_138:
	add.s32 	%r150, %r19, 2;
	setp.eq.s32 	%p169, %r150, %r5;
	@%p169 bra 	$L__BB0_140;
	ld.local.u16 	%rs406, [%rd7+4];
	setp.eq.s16 	%p170, %rs406, 511;
	not.b16 	%rs407, %rs406;
	selp.b16 	%rs408, -1, %rs407, %p170;
	and.b16  	%rs572, %rs408, %rs572;
	setp.eq.s16 	%p171, %rs572, 0;
	@%p171 bra 	$L__BB0_240;
$L__BB0_140:
	add.s32 	%r151, %r19, 9;
	setp.eq.s32 	%p172, %r151, %r5;
	@%p172 bra 	$L__BB0_142;
	ld.local.u16 	%rs409, [%rd7+18];
	setp.eq.s16 	%p173, %rs409, 511;
	not.b16 	%rs410, %rs409;
	selp.b16 	%rs411, -1, %rs410, %p173;
	and.b16  	%rs572, %rs411, %rs572;
	setp.eq.s16 	%p174, %rs572, 0;
	@%p174 bra 	$L__BB0_240;
$L__BB0_142:
	add.s32 	%r152, %r19, 10;
	setp.eq.s32 	%p175, %r152, %r5;
	@%p175 bra 	$L__BB0_144;
	ld.local.u16 	%rs412, [%rd7+20];
	setp.eq.s16 	%p176, %rs412, 511;
	not.b16 	%rs413, %rs412;
	selp.b16 	%rs414, -1, %rs413, %p176;
	and.b16  	%rs572, %rs414, %rs572;
	setp.eq.s16 	%p177, %rs572, 0;
	@%p177 bra 	$L__BB0_240;
$L__BB0_144:
	add.s32 	%r153, %r19, 11;
	setp.eq.s32 	%p178, %r153, %r5;
	@%p178 bra 	$L__BB0_146;
	ld.local.u16 	%rs415, [%rd7+22];
	setp.eq.s16 	%p179, %rs415, 511;
	not.b16 	%rs416, %rs415;
	selp.b16 	%rs417, -1, %rs416, %p179;
	and.b16  	%rs572, %rs417, %rs572;
	setp.eq.s16 	%p180, %rs572, 0;
	@%p180 bra 	$L__BB0_240;
$L__BB0_146:
	add.s32 	%r154, %r19, 18;
	setp.eq.s32 	%p181, %r154, %r5;
	@%p181 bra 	$L__BB0_148;
	ld.local.u16 	%rs418, [%rd7+36];
	setp.eq.s16 	%p182, %rs418, 511;
	not.b16 	%rs419, %rs418;
	selp.b16 	%rs420, -1, %rs419, %p182;
	and.b16  	%rs572, %rs420, %rs572;
	setp.eq.s16 	%p183, %rs572, 0;
	@%p183 bra 	$L__BB0_240;
$L__BB0_148:
	add.s32 	%r155, %r19, 19;
	setp.eq.s32 	%p184, %r155, %r5;
	@%p184 bra 	$L__BB0_150;
	ld.local.u16 	%rs421, [%rd7+38];
	setp.eq.s16 	%p185, %rs421, 511;
	not.b16 	%rs422, %rs421;
	selp.b16 	%rs423, -1, %rs422, %p185;
	and.b16  	%rs572, %rs423, %rs572;
	setp.eq.s16 	%p186, %rs572, 0;
	@%p186 bra 	$L__BB0_240;
$L__BB0_150:
	add.s32 	%r156, %r19, 20;
	setp.eq.s32 	%p187, %r156, %r5;
	@%p187 bra 	$L__BB0_152;
	ld.local.u16 	%rs424, [%rd7+40];
	setp.eq.s16 	%p188, %rs424, 511;
	not.b16 	%rs425, %rs424;
	selp.b16 	%rs426, -1, %rs425, %p188;
	and.b16  	%rs427, %rs426, %rs572;
	setp.ne.s16 	%p189, %rs427, 0;
	@%p189 bra 	$L__BB0_152;
	bra.uni 	$L__BB0_240;
$L__BB0_152:
	ld.local.u16 	%rs136, [%rd1];
	setp.eq.s16 	%p190, %rs136, 511;
	mov.b32 	%r251, 0;
	@%p190 bra 	$L__BB0_241;
	ld.local.u16 	%rs137, [%rd1+2];
	setp.eq.s16 	%p191, %rs137, 511;
	mov.b32 	%r251, 1;
	@%p191 bra 	$L__BB0_241;
	ld.local.u16 	%rs138, [%rd1+4];
	setp.eq.s16 	%p192, %rs138, 511;
	mov.b32 	%r251, 2;
	@%p192 bra 	$L__BB0_241;
	ld.local.u16 	%rs139, [%rd1+6];
	setp.eq.s16 	%p193, %rs139, 511;
	mov.b32 	%r251, 3;
	@%p193 bra 	$L__BB0_241;
	ld.local.u16 	%rs140, [%rd1+8];
	setp.eq.s16 	%p194, %rs140, 511;
	mov.b32 	%r251, 4;
	@%p194 bra 	$L__BB0_241;
	ld.local.u16 	%rs141, [%rd1+10];
	setp.eq.s16 	%p195, %rs141, 511;
	mov.b32 	%r251, 5;
	@%p195 bra 	$L__BB0_241;
	ld.local.u16 	%rs142, [%rd1+12];
	setp.eq.s16 	%p196, %rs142, 511;
	mov.b32 	%r251, 6;
	@%p196 bra 	$L__BB0_241;
	ld.local.u16 	%rs143, [%rd1+14];
	setp.eq.s16 	%p197, %rs143, 511;
	mov.b32 	%r251, 7;
	@%p197 bra 	$L__BB0_241;
	ld.local.u16 	%rs144, [%rd1+16];
	setp.eq.s16 	%p198, %rs144, 511;
	mov.b32 	%r251, 8;
	@%p198 bra 	$L__BB0_241;
	ld.local.u16 	%rs145, [%rd1+18];
	setp.eq.s16 	%p199, %rs145, 511;
	mov.b32 	%r251, 9;
	@%p199 bra 	$L__BB0_241;
	ld.local.u16 	%rs146, [%rd1+20];
	setp.eq.s16 	%p200, %rs146, 511;
	mov.b32 	%r251, 10;
	@%p200 bra 	$L__BB0_241;
	ld.local.u16 	%rs147, [%rd1+22];
	setp.eq.s16 	%p201, %rs147, 511;
	mov.b32 	%r251, 11;
	@%p201 bra 	$L__BB0_241;
	ld.local.u16 	%rs148, [%rd1+24];
	setp.eq.s16 	%p202, %rs148, 511;
	mov.b32 	%r251, 12;
	@%p202 bra 	$L__BB0_241;
	ld.local.u16 	%rs149, [%rd1+26];
	setp.eq.s16 	%p203, %rs149, 511;
	mov.b32 	%r251, 13;
	@%p203 bra 	$L__BB0_241;
	ld.local.u16 	%rs150, [%rd1+28];
	setp.eq.s16 	%p204, %rs150, 511;
	mov.b32 	%r251, 14;
	@%p204 bra 	$L__BB0_241;
	ld.local.u16 	%rs151, [%rd1+30];
	setp.eq.s16 	%p205, %rs151, 511;
	mov.b32 	%r251, 15;
	@%p205 bra 	$L__BB0_241;
	ld.local.u16 	%rs152, [%rd1+32];
	setp.eq.s16 	%p206, %rs152, 511;
	mov.b32 	%r251, 16;
	@%p206 bra 	$L__BB0_241;
	ld.local.u16 	%rs153, [%rd1+34];
	setp.eq.s16 	%p207, %rs153, 511;
	mov.b32 	%r251, 17;
	@%p207 bra 	$L__BB0_241;
	ld.local.u16 	%rs154, [%rd1+36];
	setp.eq.s16 	%p208, %rs154, 511;
	mov.b32 	%r251, 18;
	@%p208 bra 	$L__BB0_241;
	ld.local.u16 	%rs155, [%rd1+38];
	setp.eq.s16 	%p209, %rs155, 511;
	mov.b32 	%r251, 19;
	@%p209 bra 	$L__BB0_241;
	ld.local.u16 	%rs156, [%rd1+40];
	setp.eq.s16 	%p210, %rs156, 511;
	mov.b32 	%r251, 20;
	@%p210 bra 	$L__BB0_241;
	ld.local.u16 	%rs157, [%rd1+42];
	setp.eq.s16 	%p211, %rs157, 511;
	mov.b32 	%r251, 21;
	@%p211 bra 	$L__BB0_241;
	ld.local.u16 	%rs158, [%rd1+44];
	setp.eq.s16 	%p212, %rs158, 511;
	mov.b32 	%r251, 22;
	@%p212 bra 	$L__BB0_241;
	ld.local.u16 	%rs159, [%rd1+46];
	setp.eq.s16 	%p213, %rs159, 511;
	mov.b32 	%r251, 23;
	@%p213 bra 	$L__BB0_241;
	ld.local.u16 	%rs160, [%rd1+48];
	setp.eq.s16 	%p214, %rs160, 511;
	mov.b32 	%r251, 24;
	@%p214 bra 	$L__BB0_241;
	ld.local.u16 	%rs161, [%rd1+50];
	setp.eq.s16 	%p215, %rs161, 511;
	mov.b32 	%r251, 25;
	@%p215 bra 	$L__BB0_241;
	ld.local.u16 	%rs162, [%rd1+52];
	setp.eq.s16 	%p216, %rs162, 511;
	mov.b32 	%r251, 26;
	@%p216 bra 	$L__BB0_241;
	ld.local.u16 	%rs163, [%rd1+54];
	setp.eq.s16 	%p217, %rs163, 511;
	mov.b32 	%r251, 27;
	@%p217 bra 	$L__BB0_241;
	ld.local.u16 	%rs164, [%rd1+56];
	setp.eq.s16 	%p218, %rs164, 511;
	mov.b32 	%r251, 28;
	@%p218 bra 	$L__BB0_241;
	ld.local.u16 	%rs165, [%rd1+58];
	setp.eq.s16 	%p219, %rs165, 511;
	mov.b32 	%r251, 29;
	@%p219 bra 	$L__BB0_241;
	ld.local.u16 	%rs166, [%rd1+60];
	setp.eq.s16 	%p220, %rs166, 511;
	mov.b32 	%r251, 30;
	@%p220 bra 	$L__BB0_241;
	ld.local.u16 	%rs167, [%rd1+62];
	setp.eq.s16 	%p221, %rs167, 511;
	mov.b32 	%r251, 31;
	@%p221 bra 	$L__BB0_241;
	ld.local.u16 	%rs168, [%rd1+64];
	setp.eq.s16 	%p222, %rs168, 511;
	mov.b32 	%r251, 32;
	@%p222 bra 	$L__BB0_241;
	ld.local.u16 	%rs169, [%rd1+66];
	setp.eq.s16 	%p223, %rs169, 511;
	mov.b32 	%r251, 33;
	@%p223 bra 	$L__BB0_241;
	ld.local.u16 	%rs170, [%rd1+68];
	setp.eq.s16 	%p224, %rs170, 511;
	mov.b32 	%r251, 34;
	@%p224 bra 	$L__BB0_241;
	ld.local.u16 	%rs171, [%rd1+70];
	setp.eq.s16 	%p225, %rs171, 511;
	mov.b32 	%r251, 35;
	@%p225 bra 	$L__BB0_241;
	ld.local.u16 	%rs172, [%rd1+72];
	setp.eq.s16 	%p226, %rs172, 511;
	mov.b32 	%r251, 36;
	@%p226 bra 	$L__BB0_241;
	ld.local.u16 	%rs173, [%rd1+74];
	setp.eq.s16 	%p227, %rs173, 511;
	mov.b32 	%r251, 37;
	@%p227 bra 	$L__BB0_241;
	ld.local.u16 	%rs174, [%rd1+76];
	setp.eq.s16 	%p228, %rs174, 511;
	mov.b32 	%r251, 38;
	@%p228 bra 	$L__BB0_241;
	ld.local.u16 	%rs175, [%rd1+78];
	setp.eq.s16 	%p229, %rs175, 511;
	mov.b32 	%r251, 39;
	@%p229 bra 	$L__BB0_241;
	ld.local.u16 	%rs176, [%rd1+80];
	setp.eq.s16 	%p230, %rs176, 511;
	mov.b32 	%r251, 40;
	@%p230 bra 	$L__BB0_241;
	ld.local.u16 	%rs177, [%rd1+82];
	setp.eq.s16 	%p231, %rs177, 511;
	mov.b32 	%r251, 41;
	@%p231 bra 	$L__BB0_241;
	ld.local.u16 	%rs178, [%rd1+84];
	setp.eq.s16 	%p232, %rs178, 511;
	mov.b32 	%r251, 42;
	@%p232 bra 	$L__BB0_241;
	ld.local.u16 	%rs179, [%rd1+86];
	setp.eq.s16 	%p233, %rs179, 511;
	mov.b32 	%r251, 43;
	@%p233 bra 	$L__BB0_241;
	ld.local.u16 	%rs180, [%rd1+88];
	setp.eq.s16 	%p234, %rs180, 511;
	mov.b32 	%r251, 44;
	@%p234 bra 	$L__BB0_241;
	ld.local.u16 	%rs181, [%rd1+90];
	setp.eq.s16 	%p235, %rs181, 511;
	mov.b32 	%r251, 45;
	@%p235 bra 	$L__BB0_241;
	ld.local.u16 	%rs182, [%rd1+92];
	setp.eq.s16 	%p236, %rs182, 511;
	mov.b32 	%r251, 46;
	@%p236 bra 	$L__BB0_241;
	ld.local.u16 	%rs183, [%rd1+94];
	setp.eq.s16 	%p237, %rs183, 511;
	mov.b32 	%r251, 47;
	@%p237 bra 	$L__BB0_241;
	ld.local.u16 	%rs184, [%rd1+96];
	setp.eq.s16 	%p238, %rs184, 511;
	mov.b32 	%r251, 48;
	@%p238 bra 	$L__BB0_241;
	ld.local.u16 	%rs185, [%rd1+98];
	setp.eq.s16 	%p239, %rs185, 511;
	mov.b32 	%r251, 49;
	@%p239 bra 	$L__BB0_241;
	ld.local.u16 	%rs186, [%rd1+100];
	setp.eq.s16 	%p240, %rs186, 511;
	mov.b32 	%r251, 50;
	@%p240 bra 	$L__BB0_241;
	ld.local.u16 	%rs187, [%rd1+102];
	setp.eq.s16 	%p241, %rs187, 511;
	mov.b32 	%r251, 51;
	@%p241 bra 	$L__BB0_241;
	ld.local.u16 	%rs188, [%rd1+104];
	setp.eq.s16 	%p242, %rs188, 511;
	mov.b32 	%r251, 52;
	@%p242 bra 	$L__BB0_241;
	ld.local.u16 	%rs189, [%rd1+106];
	setp.eq.s16 	%p243, %rs189, 511;
	mov.b32 	%r251, 53;
	@%p243 bra 	$L__BB0_241;
	ld.local.u16 	%rs190, [%rd1+108];
	setp.eq.s16 	%p244, %rs190, 511;
	mov.b32 	%r251, 54;
	@%p244 bra 	$L__BB0_241;
	ld.local.u16 	%rs191, [%rd1+110];
	setp.eq.s16 	%p245, %rs191, 511;
	mov.b32 	%r251, 55;
	@%p245 bra 	$L__BB0_241;
	ld.local.u16 	%rs192, [%rd1+112];
	setp.eq.s16 	%p246, %rs192, 511;
	mov.b32 	%r251, 56;
	@%p246 bra 	$L__BB0_241;
	ld.local.u16 	%rs193, [%rd1+114];
	setp.eq.s16 	%p247, %rs193, 511;
	mov.b32 	%r251, 57;
	@%p247 bra 	$L__BB0_241;
	ld.local.u16 	%rs194, [%rd1+116];
	setp.eq.s16 	%p248, %rs194, 511;
	mov.b32 	%r251, 58;
	@%p248 bra 	$L__BB0_241;
	ld.local.u16 	%rs195, [%rd1+118];
	setp.eq.s16 	%p249, %rs195, 511;
	mov.b32 	%r251, 59;
	@%p249 bra 	$L__BB0_241;
	ld.local.u16 	%rs196, [%rd1+120];
	setp.eq.s16 	%p250, %rs196, 511;
	mov.b32 	%r251, 60;
	@%p250 bra 	$L__BB0_241;
	ld.local.u16 	%rs197, [%rd1+122];
	setp.eq.s16 	%p251, %rs197, 511;
	mov.b32 	%r251, 61;
	@%p251 bra 	$L__BB0_241;
	ld.local.u16 	%rs198, [%rd1+124];
	setp.eq.s16 	%p252, %rs198, 511;
	mov.b32 	%r251, 62;
	@%p252 bra 	$L__BB0_241;
	ld.local.u16 	%rs199, [%rd1+126];
	setp.eq.s16 	%p253, %rs199, 511;
	mov.b32 	%r251, 63;
	@%p253 bra 	$L__BB0_241;
	ld.local.u16 	%rs200, [%rd1+128];
	setp.eq.s16 	%p254, %rs200, 511;
	mov.b32 	%r251, 64;
	@%p254 bra 	$L__BB0_241;
	ld.local.u16 	%rs201, [%rd1+130];
	setp.eq.s16 	%p255, %rs201, 511;
	mov.b32 	%r251, 65;
	@%p255 bra 	$L__BB0_241;
	ld.local.u16 	%rs202, [%rd1+132];
	setp.eq.s16 	%p256, %rs202, 511;
	mov.b32 	%r251, 66;
	@%p256 bra 	$L__BB0_241;
	ld.local.u16 	%rs203, [%rd1+134];
	setp.eq.s16 	%p257, %rs203, 511;
	mov.b32 	%r251, 67;
	@%p257 bra 	$L__BB0_241;
	ld.local.u16 	%rs204, [%rd1+136];
	setp.eq.s16 	%p258, %rs204, 511;
	mov.b32 	%r251, 68;
	@%p258 bra 	$L__BB0_241;
	ld.local.u16 	%rs205, [%rd1+138];
	setp.eq.s16 	%p259, %rs205, 511;
	mov.b32 	%r251, 69;
	@%p259 bra 	$L__BB0_241;
	ld.local.u16 	%rs206, [%rd1+140];
	setp.eq.s16 	%p260, %rs206, 511;
	mov.b32 	%r251, 70;
	@%p260 bra 	$L__BB0_241;
	ld.local.u16 	%rs207, [%rd1+142];
	setp.eq.s16 	%p261, %rs207, 511;
	mov.b32 	%r251, 71;
	@%p261 bra 	$L__BB0_241;
	ld.local.u16 	%rs208, [%rd1+144];
	setp.eq.s16 	%p262, %rs208, 511;
	mov.b32 	%r251, 72;
	@%p262 bra 	$L__BB0_241;
	ld.local.u16 	%rs209, [%rd1+146];
	setp.eq.s16 	%p263, %rs209, 511;
	mov.b32 	%r251, 73;
	@%p263 bra 	$L__BB0_241;
	ld.local.u16 	%rs210, [%rd1+148];
	setp.eq.s16 	%p264, %rs210, 511;
	mov.b32 	%r251, 74;
	@%p264 bra 	$L__BB0_241;
	ld.local.u16 	%rs211, [%rd1+150];
	setp.eq.s16 	%p265, %rs211, 511;
	mov.b32 	%r251, 75;
	@%p265 bra 	$L__BB0_241;
	ld.local.u16 	%rs212, [%rd1+152];
	setp.eq.s16 	%p266, %rs212, 511;
	mov.b32 	%r251, 76;
	@%p266 bra 	$L__BB0_241;
	ld.local.u16 	%rs213, [%rd1+154];
	setp.eq.s16 	%p267, %rs213, 511;
	mov.b32 	%r251, 77;
	@%p267 bra 	$L__BB0_241;
	ld.local.u16 	%rs214, [%rd1+156];
	setp.eq.s16 	%p268, %rs214, 511;
	mov.b32 	%r251, 78;
	@%p268 bra 	$L__BB0_241;
	ld.local.u16 	%rs215, [%rd1+158];
	setp.eq.s16 	%p269, %rs215, 511;
	mov.b32 	%r251, 79;
	@%p269 bra 	$L__BB0_241;
	ld.local.u16 	%rs216, [%rd1+160];
	setp.eq.s16 	%p270, %rs216, 511;
	mov.b32 	%r251, 80;
	@%p270 bra 	$L__BB0_241;
	atom.relaxed.global.cas.b32 	%r238, [d_solution_found], 0, 1;
	setp.ne.s32 	%p271, %r238, 0;
	@%p271 bra 	$L__BB0_244;
	ld.param.u64 	%rd84, [_Z14DfsSolveKernelPK5BoardiPS__param_2];
	cvta.to.global.u64 	%rd53, %rd84;
	st.global.u16 	[%rd53], %rs136;
	st.global.u16 	[%rd53+2], %rs137;
	st.global.u16 	[%rd53+4], %rs138;
	st.global.u16 	[%rd53+6], %rs139;
	st.global.u16 	[%rd53+8], %rs140;
	st.global.u16 	[%rd53+10], %rs141;
	st.global.u16 	[%rd53+12], %rs142;
	st.global.u16 	[%rd53+14], %rs143;
	st.global.u16 	[%rd53+16], %rs144;
	st.global.u16 	[%rd53+18], %rs145;
	st.global.u16 	[%rd53+20], %rs146;
	st.global.u16 	[%rd53+22], %rs147;
	st.global.u16 	[%rd53+24], %rs148;
	st.global.u16 	[%rd53+26], %rs149;
	st.global.u16 	[%rd53+28], %rs150;
	st.global.u16 	[%rd53+30], %rs151;
	st.global.u16 	[%rd53+32], %rs152;
	st.global.u16 	[%rd53+34], %rs153;
	st.global.u16 	[%rd53+36], %rs154;
	st.global.u16 	[%rd53+38], %rs155;
	st.global.u16 	[%rd53+40], %rs156;
	st.global.u16 	[%rd53+42], %rs157;
	st.global.u16 	[%rd53+44], %rs158;
	st.global.u16 	[%rd53+46], %rs159;
	st.global.u16 	[%rd53+48], %rs160;
	st.global.u16 	[%rd53+50], %rs161;
	st.global.u16 	[%rd53+52], %rs162;
	st.global.u16 	[%rd53+54], %rs163;
	st.global.u16 	[%rd53+56], %rs164;
	st.global.u16 	[%rd53+58], %rs165;
	st.global.u16 	[%rd53+60], %rs166;
	st.global.u16 	[%rd53+62], %rs167;
	st.global.u16 	[%rd53+64], %rs168;
	st.global.u16 	[%rd53+66], %rs169;
	st.global.u16 	[%rd53+68], %rs170;
	st.global.u16 	[%rd53+70], %rs171;
	st.global.u16 	[%rd53+72], %rs172;
	st.global.u16 	[%rd53+74], %rs173;
	st.global.u16 	[%rd53+76], %rs174;
	st.global.u16 	[%rd53+78], %rs175;
	st.global.u16 	[%rd53+80], %rs176;
	st.global.u16 	[%rd53+82], %rs177;
	st.global.u16 	[%rd53+84], %rs178;
	st.global.u16 	[%rd53+86], %rs179;
	st.global.u16 	[%rd53+88], %rs180;
	st.global.u16 	[%rd53+90], %rs181;
	st.global.u16 	[%rd53+92], %rs182;
	st.global.u16 	[%rd53+94], %rs183;
	st.global.u16 	[%rd53+96], %rs184;
	st.global.u16 	[%rd53+98], %rs185;
	st.global.u16 	[%rd53+100], %rs186;
	st.global.u16 	[%rd53+102], %rs187;
	st.global.u16 	[%rd53+104], %rs188;
	st.global.u16 	[%rd53+106], %rs189;
	st.global.u16 	[%rd53+108], %rs190;
	st.global.u16 	[%rd53+110], %rs191;
	st.global.u16 	[%rd53+112], %rs192;
	st.global.u16 	[%rd53+114], %rs193;
	st.global.u16 	[%rd53+116], %rs194;
	st.global.u16 	[%rd53+118], %rs195;
	st.global.u16 	[%rd53+120], %rs196;
	st.global.u16 	[%rd53+122], %rs197;
	st.global.u16 	[%rd53+124], %rs198;
	st.global.u16 	[%rd53+126], %rs199;
	st.global.u16 	[%rd53+128], %rs200;
	st.global.u16 	[%rd53+130], %rs201;
	st.global.u16 	[%rd53+132], %rs202;
	st.global.u16 	[%rd53+134], %rs203;
	st.global.u16 	[%rd53+136], %rs204;
	st.global.u16 	[%rd53+138], %rs205;
	st.global.u16 	[%rd53+140], %rs206;
	st.global.u16 	[%rd53+142], %rs207;
	st.global.u16 	[%rd53+144], %rs208;
	st.global.u16 	[%rd53+146], %rs209;
	st.global.u16 	[%rd53+148], %rs210;
	st.global.u16 	[%rd53+150], %rs211;
	st.global.u16 	[%rd53+152], %rs212;
	st.global.u16 	[%rd53+154], %rs213;
	st.global.u16 	[%rd53+156], %rs214;
	st.global.u16 	[%rd53+158], %rs215;
	st.global.u16 	[%rd53+160], %rs216;
	bra.uni 	$L__BB0_244;
$L__BB0_235:
	mov.b32 	%r128, 1;
	shl.b32 	%r129, %r128, %r7;
	cvt.u16.u32 	%rs572, %r129;
	not.b16 	%rs337, %rs572;
	and.b16  	%rs338, %rs82, %rs337;
	st.local.u16 	[%rd5], %rs338;
	add.s64 	%rd6, %rd1, %rd31;
	st.local.u16 	[%rd6], %rs572;
	mul.hi.s32 	%r130, %r5, 954437177;
	shr.u32 	%r131, %r130, 31;
	shr.s32 	%r132, %r130, 1;
	add.s32 	%r133, %r132, %r131;
	mul.lo.s32 	%r10, %r133, 9;
	sub.s32 	%r9, %r5, %r10;
	setp.eq.s32 	%p118, %r10, 0;
	@%p118 bra 	$L__BB0_237;
	mul.wide.s32 	%rd33, %r9, 2;
	add.s64 	%rd34, %rd1, %rd33;
	ld.local.u16 	%rs339, [%rd34];
	setp.eq.s16 	%p119, %rs339, 511;
	not.b16 	%rs340, %rs339;
	selp.b16 	%rs341, -1, %rs340, %p119;
	and.b16  	%rs572, %rs341, %rs572;
$L__BB0_237:
	setp.eq.s32 	%p120, %r9, 0;
	mul.wide.s32 	%rd35, %r10, 2;
	add.s64 	%rd8, %rd1, %rd35;
	@%p120 bra 	$L__BB0_239;
	ld.local.u16 	%rs342, [%rd8];
	setp.eq.s16 	%p121, %rs342, 511;
	not.b16 	%rs343, %rs342;
	selp.b16 	%rs344, -1, %rs343, %p121;
	and.b16  	%rs572, %rs344, %rs572;
$L__BB0_239:
	setp.eq.s16 	%p122, %rs572, 0;
	@%p122 bra 	$L__BB0_240;
	bra.uni 	$L__BB0_94;
$L__BB0_240:
	mov.b16 	%rs550, 511;
	st.local.u16 	[%rd6], %rs550;
	mov.u32 	%r251, %r5;
	bra.uni 	$L__BB0_243;
$L__BB0_241:
	mul.wide.u32 	%rd54, %r251, 4;
	add.s64 	%rd55, %rd2, %rd54;
	st.local.u32 	[%rd55], %r5;
	mul.wide.u32 	%rd56, %r251, 2;
	add.s64 	%rd9, %rd4, %rd56;
	ld.local.u16 	%rs428, [%rd9];
	setp.ne.s16 	%p272, %rs428, 0;
	@%p272 bra 	$L__BB0_243;
	cvt.u16.u32 	%rs429, %r251;
	mul.lo.s16 	%rs430, %rs429, 57;
	shr.u16 	%rs431, %rs430, 9;
	mul.lo.s16 	%rs432, %rs431, 9;
	sub.s16 	%rs433, %rs429, %rs432;
	cvt.u32.u16 	%r239, %rs433;
	and.b32  	%r240, %r239, 255;
	sub.s32 	%r241, %r251, %r240;
	mul.wide.u32 	%rd57, %r240, 2;
	add.s64 	%rd58, %rd1, %rd57;
	ld.local.u16 	%rs434, [%rd58];
	not.b16 	%rs435, %rs434;
	mul.wide.s32 	%rd59, %r241, 2;
	add.s64 	%rd60, %rd1, %rd59;
	ld.local.u16 	%rs436, [%rd60];
	setp.eq.s16 	%p273, %rs434, 511;
	setp.eq.s16 	%p274, %rs436, 511;
	not.b16 	%rs437, %rs436;
	selp.b16 	%rs438, -1, %rs437, %p274;
	and.b16  	%rs439, %rs435, 511;
	selp.b16 	%rs440, 511, %rs439, %p273;
	and.b16  	%rs441, %rs440, %rs438;
	ld.local.u16 	%rs442, [%rd58+18];
	ld.local.u16 	%rs443, [%rd60+2];
	setp.eq.s16 	%p275, %rs442, 511;
	setp.eq.s16 	%p276, %rs443, 511;
	not.b16 	%rs444, %rs442;
	selp.b16 	%rs445, 511, %rs444, %p275;
	not.b16 	%rs446, %rs443;
	selp.b16 	%rs447, -1, %rs446, %p276;
	and.b16  	%rs448, %rs445, %rs441;
	and.b16  	%rs449, %rs448, %rs447;
	ld.local.u16 	%rs450, [%rd58+36];
	ld.local.u16 	%rs451, [%rd60+4];
	setp.eq.s16 	%p277, %rs450, 511;
	setp.eq.s16 	%p278, %rs451, 511;
	not.b16 	%rs452, %rs450;
	selp.b16 	%rs453, -1, %rs452, %p277;
	not.b16 	%rs454, %rs451;
	selp.b16 	%rs455, -1, %rs454, %p278;
	and.b16  	%rs456, %rs453, %rs449;
	and.b16  	%rs457, %rs456, %rs455;
	ld.local.u16 	%rs458, [%rd58+54];
	ld.local.u16 	%rs459, [%rd60+6];
	setp.eq.s16 	%p279, %rs458, 511;
	setp.eq.s16 	%p280, %rs459, 511;
	not.b16 	%rs460, %rs458;
	selp.b16 	%rs461, -1, %rs460, %p279;
	not.b16 	%rs462, %rs459;
	selp.b16 	%rs463, -1, %rs462, %p280;
	and.b16  	%rs464, %rs461, %rs457;
	and.b16  	%rs465, %rs464, %rs463;
	ld.local.u16 	%rs466, [%rd58+72];
	ld.local.u16 	%rs467, [%rd60+8];
	setp.eq.s16 	%p281, %rs466, 511;
	setp.eq.s16 	%p282, %rs467, 511;
	not.b16 	%rs468, %rs466;
	selp.b16 	%rs469, -1, %rs468, %p281;
	not.b16 	%rs470, %rs467;
	selp.b16 	%rs471, -1, %rs470, %p282;
	and.b16  	%rs472, %rs469, %rs465;
	and.b16  	%rs473, %rs472, %rs471;
	ld.local.u16 	%rs474, [%rd58+90];
	ld.local.u16 	%rs475, [%rd60+10];
	setp.eq.s16 	%p283, %rs474, 511;
	setp.eq.s16 	%p284, %rs475, 511;
	not.b16 	%rs476, %rs474;
	selp.b16 	%rs477, -1, %rs476, %p283;
	not.b16 	%rs478, %rs475;
	selp.b16 	%rs479, -1, %rs478, %p284;
	and.b16  	%rs480, %rs477, %rs473;
	and.b16  	%rs481, %rs480, %rs479;
	ld.local.u16 	%rs482, [%rd58+108];
	ld.local.u16 	%rs483, [%rd60+12];
	setp.eq.s16 	%p285, %rs482, 511;
	setp.eq.s16 	%p286, %rs483, 511;
	not.b16 	%rs484, %rs482;
	selp.b16 	%rs485, -1, %rs484, %p285;
	not.b16 	%rs486, %rs483;
	selp.b16 	%rs487, -1, %rs486, %p286;
	and.b16  	%rs488, %rs485, %rs481;
	and.b16  	%rs489, %rs488, %rs487;
	ld.local.u16 	%rs490, [%rd58+126];
	ld.local.u16 	%rs491, [%rd60+14];
	setp.eq.s16 	%p287, %rs490, 511;
	setp.eq.s16 	%p288, %rs491, 511;
	not.b16 	%rs492, %rs490;
	selp.b16 	%rs493, -1, %rs492, %p287;
	not.b16 	%rs494, %rs491;
	selp.b16 	%rs495, -1, %rs494, %p288;
	and.b16  	%rs496, %rs493, %rs489;
	and.b16  	%rs497, %rs496, %rs495;
	ld.local.u16 	%rs498, [%rd58+144];
	mul.wide.u32 	%rd61, %r241, 2;
	add.s64 	%rd62, %rd1, %rd61;
	ld.local.u16 	%rs499, [%rd62+16];
	setp.eq.s16 	%p289, %rs498, 511;
	setp.eq.s16 	%p290, %rs499, 511;
	not.b16 	%rs500, %rs498;
	selp.b16 	%rs501, -1, %rs500, %p289;
	not.b16 	%rs502, %rs499;
	selp.b16 	%rs503, -1, %rs502, %p290;
	and.b16  	%rs504, %rs501, %rs497;
	and.b16  	%rs505, %rs504, %rs503;
	and.b16  	%rs506, %rs433, 255;
	mul.lo.s16 	%rs507, %rs506, 86;
	shr.u16 	%rs508, %rs507, 8;
	mul.lo.s16 	%rs509, %rs508, 3;
	cvt.u32.u16 	%r242, %rs509;
	and.b32  	%r243, %r242, 255;
	mul.lo.s16 	%rs510, %rs429, 19;
	shr.u16 	%rs511, %rs510, 9;
	mul.lo.s16 	%rs512, %rs511, 27;
	sub.s16 	%rs513, %rs429, %rs512;
	cvt.u32.u16 	%r244, %rs513;
	and.b32  	%r245, %r244, 255;
	sub.s32 	%r246, %r251, %r245;
	add.s32 	%r247, %r246, %r243;
	mul.wide.u32 	%rd63, %r247, 2;
	add.s64 	%rd64, %rd1, %rd63;
	ld.local.u16 	%rs514, [%rd64];
	setp.eq.s16 	%p291, %rs514, 511;
	not.b16 	%rs515, %rs514;
	selp.b16 	%rs516, -1, %rs515, %p291;
	and.b16  	%rs517, %rs516, %rs505;
	ld.local.u16 	%rs518, [%rd64+2];
	setp.eq.s16 	%p292, %rs518, 511;
	not.b16 	%rs519, %rs518;
	selp.b16 	%rs520, -1, %rs519, %p292;
	and.b16  	%rs521, %rs520, %rs517;
	ld.local.u16 	%rs522, [%rd64+4];
	setp.eq.s16 	%p293, %rs522, 511;
	not.b16 	%rs523, %rs522;
	selp.b16 	%rs524, -1, %rs523, %p293;
	and.b16  	%rs525, %rs524, %rs521;
	cvt.u64.u16 	%rd65, %rs509;
	and.b64  	%rd66, %rd65, 255;
	cvt.u64.u32 	%rd67, %r246;
	add.s64 	%rd68, %rd67, %rd66;
	shl.b64 	%rd69, %rd68, 1;
	add.s64 	%rd70, %rd1, %rd69;
	ld.local.u16 	%rs526, [%rd70+18];
	setp.eq.s16 	%p294, %rs526, 511;
	not.b16 	%rs527, %rs526;
	selp.b16 	%rs528, -1, %rs527, %p294;
	and.b16  	%rs529, %rs528, %rs525;
	ld.local.u16 	%rs530, [%rd70+20];
	setp.eq.s16 	%p295, %rs530, 511;
	not.b16 	%rs531, %rs530;
	selp.b16 	%rs532, -1, %rs531, %p295;
	and.b16  	%rs533, %rs532, %rs529;
	ld.local.u16 	%rs534, [%rd70+22];
	setp.eq.s16 	%p296, %rs534, 511;
	not.b16 	%rs535, %rs534;
	selp.b16 	%rs536, -1, %rs535, %p296;
	and.b16  	%rs537, %rs536, %rs533;
	ld.local.u16 	%rs538, [%rd70+36];
	setp.eq.s16 	%p297, %rs538, 511;
	not.b16 	%rs539, %rs538;
	selp.b16 	%rs540, -1, %rs539, %p297;
	and.b16  	%rs541, %rs540, %rs537;
	ld.local.u16 	%rs542, [%rd70+38];
	setp.eq.s16 	%p298, %rs542, 511;
	not.b16 	%rs543, %rs542;
	selp.b16 	%rs544, -1, %rs543, %p298;
	and.b16  	%rs545, %rs544, %rs541;
	ld.local.u16 	%rs546, [%rd70+40];
	setp.eq.s16 	%p299, %rs546, 511;
	not.b16 	%rs547, %rs546;
	selp.b16 	%rs548, -1, %rs547, %p299;
	and.b16  	%rs549, %rs548, %rs545;
	add.s64 	%rd72, %rd3, %rd56;
	st.local.u16 	[%rd72], %rs549;
	st.local.u16 	[%rd9], %rs549;
	setp.eq.s16 	%p300, %rs549, 0;
	selp.b32 	%r251, %r5, %r251, %p300;
$L__BB0_243:
	setp.ne.s32 	%p301, %r251, -1;
	@%p301 bra 	$L__BB0_89;
$L__BB0_244:
	ret;

}
	// .globl	_Z20ExpandFrontierKernelP5BoardiiPii
.visible .entry _Z20ExpandFrontierKernelP5BoardiiPii(
	.param .u64 .ptr .align 1 _Z20ExpandFrontierKernelP5BoardiiPii_param_0,
	.param .u32 _Z20ExpandFrontierKernelP5BoardiiPii_param_1,
	.param .u32 _Z20ExpandFrontierKernelP5BoardiiPii_param_2,
	.param .u64 .ptr .align 1 _Z20ExpandFrontierKernelP5BoardiiPii_param_3,
	.param .u32 _Z20ExpandFrontierKernelP5BoardiiPii_param_4
)
{
	.local .align 2 .b8 	__local_depot1[324];
	.reg .b64 	%SP;
	.reg .b64 	%SPL;
	.reg .pred 	%p<113>;
	.reg .b16 	%rs<288>;
	.reg .b32 	%r<109>;
	.reg .b64 	%rd<115>;

	mov.u64 	%SPL, __local_depot1;
	ld.param.u64 	%rd6, [_Z20ExpandFrontierKernelP5BoardiiPii_param_0];
	ld.param.u32 	%r4, [_Z20ExpandFrontierKernelP5BoardiiPii_param_1];
	ld.param.u32 	%r6, [_Z20ExpandFrontierKernelP5BoardiiPii_param_2];
	cvta.to.global.u64 	%rd1, %rd6;
	add.u64 	%rd2, %SPL, 0;
	add.u64 	%rd3, %SPL, 162;
	mov.u32 	%r7, %ctaid.x;
	mov.u32 	%r8, %ntid.x;
	mov.u32 	%r9, %tid.x;
	mad.lo.s32 	%r1, %r7, %r8, %r9;
	sub.s32 	%r10, %r6, %r4;
	setp.ge.s32 	%p1, %r1, %r10;
	@%p1 bra 	$L__BB1_87;
	add.s32 	%r12, %r4, %r1;
	mul.wide.s32 	%rd11, %r12, 162;
	add.s64 	%rd12, %rd1, %rd11;
	ld.global.u16 	%rs1, [%rd12+160];
	ld.global.u16 	%rs2, [%rd12+158];
	ld.global.u16 	%rs3, [%rd12+156];
	ld.global.u16 	%rs4, [%rd12+154];
	ld.global.u16 	%rs5, [%rd12+152];
	ld.global.u16 	%rs6, [%rd12+150];
	ld.global.u16 	%rs7, [%rd12+148];
	ld.global.u16 	%rs8, [%rd12+146];
	ld.global.u16 	%rs9, [%rd12+144];
	ld.global.u16 	%rs10, [%rd12+142];
	ld.global.u16 	%rs11, [%rd12+140];
	ld.global.u16 	%rs12, [%rd12+138];
	ld.global.u16 	%rs13, [%rd12+136];
	ld.global.u16 	%rs14, [%rd12+134];
	ld.global.u16 	%rs15, [%rd12+132];
	ld.global.u16 	%rs16, [%rd12+130];
	ld.global.u16 	%rs17, [%rd12+128];
	ld.global.u16 	%rs18, [%rd12+126];
	ld.global.u16 	%rs19, [%rd12+124];
	ld.global.u16 	%rs20, [%rd12+122];
	ld.global.u16 	%rs21, [%rd12+120];
	ld.global.u16 	%rs22, [%rd12+118];
	ld.global.u16 	%rs23, [%rd12+116];
	ld.global.u16 	%rs24, [%rd12+114];
	ld.global.u16 	%rs25, [%rd12+112];
	ld.global.u16 	%rs26, [%rd12+110];
	ld.global.u16 	%rs27, [%rd12+108];
	ld.global.u16 	%rs28, [%rd12+106];
	ld.global.u16 	%rs29, [%rd12+104];
	ld.global.u16 	%rs30, [%rd12+102];
	ld.global.u16 	%rs31, [%rd12+100];
	ld.global.u16 	%rs32, [%rd12+98];
	ld.global.u16 	%rs33, [%rd12+96];
	ld.global.u16 	%rs34, [%rd12+94];
	ld.global.u16 	%rs35, [%rd12+92];
	ld.global.u16 	%rs36, [%rd12+90];
	ld.global.u16 	%rs37, [%rd12+88];
	ld.global.u16 	%rs38, [%rd12+86];
	ld.global.u16 	%rs39, [%rd12+84];
	ld.global.u16 	%rs40, [%rd12+82];
	ld.global.u16 	%rs41, [%rd12+80];
	ld.global.u16 	%rs42, [%rd12+78];
	ld.global.u16 	%rs43, [%rd12+76];
	ld.global.u16 	%rs44, [%rd12+74];
	ld.global.u16 	%rs45, [%rd12+72];
	ld.global.u16 	%rs46, [%rd12+70];
	ld.global.u16 	%rs47, [%rd12+68];
	ld.global.u16 	%rs48, [%rd12+66];
	ld.global.u16 	%rs49, [%rd12+64];
	ld.global.u16 	%rs50, [%rd12+62];
	ld.global.u16 	%rs51, [%rd12+60];
	ld.global.u16 	%rs52, [%rd12+58];
	ld.global.u16 	%rs53, [%rd12+56];
	ld.global.u16 	%rs54, [%rd12+54];
	ld.global.u16 	%rs55, [%rd12+52];
	ld.global.u16 	%rs56, [%rd12+50];
	ld.global.u16 	%rs57, [%rd12+48];
	ld.global.u16 	%rs58, [%rd12+46];
	ld.global.u16 	%rs59, [%rd12+44];
	ld.global.u16 	%rs60, [%rd12+42];
	ld.global.u16 	%rs61, [%rd12+40];
	ld.global.u16 	%rs62, [%rd12+38];
	ld.global.u16 	%rs63, [%rd12+36];
	ld.global.u16 	%rs64, [%rd12+34];
	ld.global.u16 	%rs65, [%rd12+32];
	ld.global.u16 	%rs66, [%rd12+30];
	ld.global.u16 	%rs67, [%rd12+28];
	ld.global.u16 	%rs68, [%rd12+26];
	ld.global.u16 	%rs69, [%rd12+24];
	ld.global.u16 	%rs70, [%rd12+22];
	ld.global.u16 	%rs71, [%rd12+20];
	ld.global.u16 	%rs72, [%rd12+18];
	ld.global.u16 	%rs73, [%rd12+16];
	ld.global.u16 	%rs74, [%rd12+14];
	ld.global.u16 	%rs75, [%rd12+12];
	ld.global.u16 	%rs76, [%rd12+10];
	ld.global.u16 	%rs77, [%rd12+8];
	ld.global.u16 	%rs78, [%rd12+6];
	ld.global.u16 	%rs79, [%rd12+4];
	ld.global.u16 	%rs80, [%rd12+2];
	ld.global.u16 	%rs81, [%rd12];
	st.local.u16 	[%rd2], %rs81;
	st.local.u16 	[%rd2+2], %rs80;
	st.local.u16 	[%rd2+4], %rs79;
	st.local.u16 	[%rd2+6], %rs78;
	st.local.u16 	[%rd2+8], %rs77;
	st.local.u16 	[%rd2+10], %rs76;
	st.local.u16 	[%rd2+12], %rs75;
	st.local.u16 	[%rd2+14], %rs74;
	st.local.u16 	[%rd2+16], %rs73;
	st.local.u16 	[%rd2+18], %rs72;
	st.local.u16 	[%rd2+20], %rs71;
	st.local.u16 	[%rd2+22], %rs70;
	st.local.u16 	[%rd2+24], %rs69;
	st.local.u16 	[%rd2+26], %rs68;
	st.local.u16 	[%rd2+28], %rs67;
	st.local.u16 	[%rd2+30], %rs66;
	st.local.u16 	[%rd2+32], %rs65;
	st.local.u16 	[%rd2+34], %rs64;
	st.local.u16 	[%rd2+36], %rs63;
	st.local.u16 	[%rd2+38], %rs62;
	st.local.u16 	[%rd2+40], %rs61;
	st.local.u16 	[%rd2+42], %rs60;
	st.local.u16 	[%rd2+44], %rs59;
	st.local.u16 	[%rd2+46], %rs58;
	st.local.u16 	[%rd2+48], %rs57;
	st.local.u16 	[%rd2+50], %rs56;
	st.local.u16 	[%rd2+52], %rs55;
	st.local.u16 	[%rd2+54], %rs54;
	st.local.u16 	[%rd2+56], %rs53;
	st.local.u16 	[%rd2+58], %rs52;
	st.local.u16 	[%rd2+60], %rs51;
	st.local.u16 	[%rd2+62], %rs50;
	st.local.u16 	[%rd2+64], %rs49;
	st.local.u16 	[%rd2+66], %rs48;
	st.local.u16 	[%rd2+68], %rs47;
	st.local.u16 	[%rd2+70], %rs46;
	st.local.u16 	[%rd2+72], %rs45;
	st.local.u16 	[%rd2+74], %rs44;
	st.local.u16 	[%rd2+76], %rs43;
	st.local.u16 	[%rd2+78], %rs42;
	st.local.u16 	[%rd2+80], %rs41;
	st.local.u16 	[%rd2+82], %rs40;
	st.local.u16 	[%rd2+84], %rs39;
	st.local.u16 	[%rd2+86], %rs38;
	st.local.u16 	[%rd2+88], %rs37;
	st.local.u16 	[%rd2+90], %rs36;
	st.local.u16 	[%rd2+92], %rs35;
	st.local.u16 	[%rd2+94], %rs34;
	st.local.u16 	[%rd2+96], %rs33;
	st.local.u16 	[%rd2+98], %rs32;
	st.local.u16 	[%rd2+100], %rs31;
	st.local.u16 	[%rd2+102], %rs30;
	st.local.u16 	[%rd2+104], %rs29;
	st.local.u16 	[%rd2+106], %rs28;
	st.local.u16 	[%rd2+108], %rs27;
	st.local.u16 	[%rd2+110], %rs26;
	st.local.u16 	[%rd2+112], %rs25;
	st.local.u16 	[%rd2+114], %rs24;
	st.local.u16 	[%rd2+116], %rs23;
	st.local.u16 	[%rd2+118], %rs22;
	st.local.u16 	[%rd2+120], %rs21;
	st.local.u16 	[%rd2+122], %rs20;
	st.local.u16 	[%rd2+124], %rs19;
	st.local.u16 	[%rd2+126], %rs18;
	st.local.u16 	[%rd2+128], %rs17;
	st.local.u16 	[%rd2+130], %rs16;
	st.local.u16 	[%rd2+132], %rs15;
	st.local.u16 	[%rd2+134], %rs14;
	st.local.u16 	[%rd2+136], %rs13;
	st.local.u16 	[%rd2+138], %rs12;
	st.local.u16 	[%rd2+140], %rs11;
	st.local.u16 	[%rd2+142], %rs10;
	st.local.u16 	[%rd2+144], %rs9;
	st.local.u16 	[%rd2+146], %rs8;
	st.local.u16 	[%rd2+148], %rs7;
	st.local.u16 	[%rd2+150], %rs6;
	st.local.u16 	[%rd2+152], %rs5;
	st.local.u16 	[%rd2+154], %rs4;
	st.local.u16 	[%rd2+156], %rs3;
	st.local.u16 	[%rd2+158], %rs2;
	st.local.u16 	[%rd2+160], %rs1;
	setp.ne.s16 	%p2, %rs81, 511;
	mov.b64 	%rd114, 0;
	mov.b32 	%r108, 0;
	@%p2 bra 	$L__BB1_7;
$L__BB1_2:
	cvt.u16.u32 	%rs85, %r108;
	mul.lo.s16 	%rs86, %rs85, 57;
	shr.u16 	%rs87, %rs86, 9;
	mul.lo.s16 	%rs88, %rs87, 9;
	sub.s16 	%rs89, %rs85, %rs88;
	cvt.u32.u16 	%r93, %rs89;
	and.b32  	%r94, %r93, 255;
	sub.s32 	%r95, %r108, %r94;
	mul.wide.u32 	%rd93, %r94, 2;
	add.s64 	%rd94, %rd2, %rd93;
	ld.local.u16 	%rs90, [%rd94];
	not.b16 	%rs91, %rs90;
	mul.wide.s32 	%rd95, %r95, 2;
	add.s64 	%rd96, %rd2, %rd95;
	ld.local.u16 	%rs92, [%rd96];
	setp.eq.s16 	%p83, %rs90, 511;
	setp.eq.s16 	%p84, %rs92, 511;
	not.b16 	%rs93, %rs92;
	selp.b16 	%rs94, -1, %rs93, %p84;
	and.b16  	%rs95, %rs91, 511;
	selp.b16 	%rs96, 511, %rs95, %p83;
	and.b16  	%rs97, %rs96, %rs94;
	ld.local.u16 	%rs98, [%rd94+18];
	ld.local.u16 	%rs99, [%rd96+2];
	setp.eq.s16 	%p85, %rs98, 511;
	setp.eq.s16 	%p86, %rs99, 511;
	not.b16 	%rs100, %rs98;
	selp.b16 	%rs101, 511, %rs100, %p85;
	not.b16 	%rs102, %rs99;
	selp.b16 	%rs103, -1, %rs102, %p86;
	and.b16  	%rs104, %rs101, %rs97;
	and.b16  	%rs105, %rs104, %rs103;
	ld.local.u16 	%rs106, [%rd94+36];
	ld.local.u16 	%rs107, [%rd96+4];
	setp.eq.s16 	%p87, %rs106, 511;
	setp.eq.s16 	%p88, %rs107, 511;
	not.b16 	%rs108, %rs106;
	selp.b16 	%rs109, -1, %rs108, %p87;
	not.b16 	%rs110, %rs107;
	selp.b16 	%rs111, -1, %rs110, %p88;
	and.b16  	%rs112, %rs109, %rs105;
	and.b16  	%rs113, %rs112, %rs111;
	ld.local.u16 	%rs114, [%rd94+54];
	ld.local.u16 	%rs115, [%rd96+6];
	setp.eq.s16 	%p89, %rs114, 511;
	setp.eq.s16 	%p90, %rs115, 511;
	not.b16 	%rs116, %rs114;
	selp.b16 	%rs117, -1, %rs116, %p89;
	not.b16 	%rs118, %rs115;
	selp.b16 	%rs119, -1, %rs118, %p90;
	and.b16  	%rs120, %rs117, %rs113;
	and.b16  	%rs121, %rs120, %rs119;
	ld.local.u16 	%rs122, [%rd94+72];
	ld.local.u16 	%rs123, [%rd96+8];
	setp.eq.s16 	%p91, %rs122, 511;
	setp.eq.s16 	%p92, %rs123, 511;
	not.b16 	%rs124, %rs122;
	selp.b16 	%rs125, -1, %rs124, %p91;
	not.b16 	%rs126, %rs123;
	selp.b16 	%rs127, -1, %rs126, %p92;
	and.b16  	%rs128, %rs125, %rs121;
	and.b16  	%rs129, %rs128, %rs127;
	ld.local.u16 	%rs130, [%rd94+90];
	ld.local.u16 	%rs131, [%rd96+10];
	setp.eq.s16 	%p93, %rs130, 511;
	setp.eq.s16 	%p94, %rs131, 511;
	not.b16 	%rs132, %rs130;
	selp.b16 	%rs133, -1, %rs132, %p93;
	not.b16 	%rs134, %rs131;
	selp.b16 	%rs135, -1, %rs134, %p94;
	and.b16  	%rs136, %rs133, %rs129;
	and.b16  	%rs137, %rs136, %rs135;
	ld.local.u16 	%rs138, [%rd94+108];
	ld.local.u16 	%rs139, [%rd96+12];
	setp.eq.s16 	%p95, %rs138, 511;
	setp.eq.s16 	%p96, %rs139, 511;
	not.b16 	%rs140, %rs138;
	selp.b16 	%rs141, -1, %rs140, %p95;
	not.b16 	%rs142, %rs139;
	selp.b16 	%rs143, -1, %rs142, %p96;
	and.b16  	%rs144, %rs141, %rs137;
	and.b16  	%rs145, %rs144, %rs143;
	ld.local.u16 	%rs146, [%rd94+126];
	ld.local.u16 	%rs147, [%rd96+14];
	setp.eq.s16 	%p97, %rs146, 511;
	setp.eq.s16 	%p98, %rs147, 511;
	not.b16 	%rs148, %rs146;
	selp.b16 	%rs149, -1, %rs148, %p97;
	not.b16 	%rs150, %rs147;
	selp.b16 	%rs151, -1, %rs150, %p98;
	and.b16  	%rs152, %rs149, %rs145;
	and.b16  	%rs153, %rs152, %rs151;
	ld.local.u16 	%rs154, [%rd94+144];
	mul.wide.u32 	%rd97, %r95, 2;
	add.s64 	%rd98, %rd2, %rd97;
	ld.local.u16 	%rs155, [%rd98+16];
	setp.eq.s16 	%p99, %rs154, 511;
	setp.eq.s16 	%p100, %rs155, 511;
	not.b16 	%rs156, %rs154;
	selp.b16 	%rs157, -1, %rs156, %p99;
	not.b16 	%rs158, %rs155;
	selp.b16 	%rs159, -1, %rs158, %p100;
	and.b16  	%rs160, %rs157, %rs153;
	and.b16  	%rs161, %rs160, %rs159;
	and.b16  	%rs162, %rs89, 255;
	mul.lo.s16 	%rs163, %rs162, 86;
	shr.u16 	%rs164, %rs163, 8;
	mul.lo.s16 	%rs165, %rs164, 3;
	cvt.u32.u16 	%r96, %rs165;
	and.b32  	%r97, %r96, 255;
	mul.lo.s16 	%rs166, %rs85, 19;
	shr.u16 	%rs167, %rs166, 9;
	mul.lo.s16 	%rs168, %rs167, 27;
	sub.s16 	%rs169, %rs85, %rs168;
	cvt.u32.u16 	%r98, %rs169;
	and.b32  	%r99, %r98, 255;
	sub.s32 	%r100, %r108, %r99;
	add.s32 	%r101, %r100, %r97;
	mul.wide.u32 	%rd99, %r101, 2;
	add.s64 	%rd100, %rd2, %rd99;
	ld.local.u16 	%rs170, [%rd100];
	setp.eq.s16 	%p101, %rs170, 511;
	not.b16 	%rs171, %rs170;
	selp.b16 	%rs172, -1, %rs171, %p101;
	and.b16  	%rs173, %rs172, %rs161;
	ld.local.u16 	%rs174, [%rd100+2];
	setp.eq.s16 	%p102, %rs174, 511;
	not.b16 	%rs175, %rs174;
	selp.b16 	%rs176, -1, %rs175, %p102;
	and.b16  	%rs177, %rs176, %rs173;
	ld.local.u16 	%rs178, [%rd100+4];
	setp.eq.s16 	%p103, %rs178, 511;
	not.b16 	%rs179, %rs178;
	selp.b16 	%rs180, -1, %rs179, %p103;
	and.b16  	%rs181, %rs180, %rs177;
	cvt.u64.u16 	%rd101, %rs165;
	and.b64  	%rd102, %rd101, 255;
	cvt.u64.u32 	%rd103, %r100;
	add.s64 	%rd104, %rd103, %rd102;
	shl.b64 	%rd105, %rd104, 1;
	add.s64 	%rd106, %rd2, %rd105;
	ld.local.u16 	%rs182, [%rd106+18];
	setp.eq.s16 	%p104, %rs182, 511;
	not.b16 	%rs183, %rs182;
	selp.b16 	%rs184, -1, %rs183, %p104;
	and.b16  	%rs185, %rs184, %rs181;
	ld.local.u16 	%rs186, [%rd106+20];
	setp.eq.s16 	%p105, %rs186, 511;
	not.b16 	%rs187, %rs186;
	selp.b16 	%rs188, -1, %rs187, %p105;
	and.b16  	%rs189, %rs188, %rs185;
	ld.local.u16 	%rs190, [%rd106+22];
	setp.eq.s16 	%p106, %rs190, 511;
	not.b16 	%rs191, %rs190;
	selp.b16 	%rs192, -1, %rs191, %p106;
	and.b16  	%rs193, %rs192, %rs189;
	ld.local.u16 	%rs194, [%rd106+36];
	setp.eq.s16 	%p107, %rs194, 511;
	not.b16 	%rs195, %rs194;
	selp.b16 	%rs196, -1, %rs195, %p107;
	and.b16  	%rs197, %rs196, %rs193;
	ld.local.u16 	%rs198, [%rd106+38];
	setp.eq.s16 	%p108, %rs198, 511;
	not.b16 	%rs199, %rs198;
	selp.b16 	%rs200, -1, %rs199, %p108;
	and.b16  	%rs201, %rs200, %rs197;
	ld.local.u16 	%rs202, [%rd106+40];
	setp.eq.s16 	%p109, %rs202, 511;
	not.b16 	%rs203, %rs202;
	selp.b16 	%rs204, -1, %rs203, %p109;
	and.b16  	%rs287, %rs204, %rs201;
	setp.eq.s16 	%p110, %rs287, 0;
	@%p110 bra 	$L__BB1_87;
	shl.b64 	%rd107, %rd114, 1;
	add.s64 	%rd5, %rd3, %rd107;
$L__BB1_4:
	ld.param.u32 	%r107, [_Z20ExpandFrontierKernelP5BoardiiPii_param_4];
	ld.param.u64 	%rd113, [_Z20ExpandFrontierKernelP5BoardiiPii_param_3];
	cvt.u32.u16 	%r102, %rs287;
	brev.b32 	%r103, %r102;
	bfind.shiftamt.u32 	%r104, %r103;
	st.local.u16 	[%rd3], %rs81;
	st.local.u16 	[%rd3+2], %rs80;
	st.local.u16 	[%rd3+4], %rs79;
	st.local.u16 	[%rd3+6], %rs78;
	st.local.u16 	[%rd3+8], %rs77;
	st.local.u16 	[%rd3+10], %rs76;
	st.local.u16 	[%rd3+12], %rs75;
	st.local.u16 	[%rd3+14], %rs74;
	st.local.u16 	[%rd3+16], %rs73;
	st.local.u16 	[%rd3+18], %rs72;
	st.local.u16 	[%rd3+20], %rs71;
	st.local.u16 	[%rd3+22], %rs70;
	st.local.u16 	[%rd3+24], %rs69;
	st.local.u16 	[%rd3+26], %rs68;
	st.local.u16 	[%rd3+28], %rs67;
	st.local.u16 	[%rd3+30], %rs66;
	st.local.u16 	[%rd3+32], %rs65;
	st.local.u16 	[%rd3+34], %rs64;
	st.local.u16 	[%rd3+36], %rs63;
	st.local.u16 	[%rd3+38], %rs62;
	st.local.u16 	[%rd3+40], %rs61;
	st.local.u16 	[%rd3+42], %rs60;
	st.local.u16 	[%rd3+44], %rs59;
	st.local.u16 	[%rd3+46], %rs58;
	st.local.u16 	[%rd3+48], %rs57;
	st.local.u16 	[%rd3+50], %rs56;
	st.local.u16 	[%rd3+52], %rs55;
	st.local.u16 	[%rd3+54], %rs54;
	st.local.u16 	[%rd3+56], %rs53;
	st.local.u16 	[%rd3+58], %rs52;
	st.local.u16 	[%rd3+60], %rs51;
	st.local.u16 	[%rd3+62], %rs50;
	st.local.u16 	[%rd3+64], %rs49;
	st.local.u16 	[%rd3+66], %rs48;
	st.local.u16 	[%rd3+68], %rs47;
	st.local.u16 	[%rd3+70], %rs46;
	st.local.u16 	[%rd3+72], %rs45;
	st.local.u16 	[%rd3+74], %rs44;
	st.local.u16 	[%rd3+76], %rs43;
	st.local.u16 	[%rd3+78], %rs42;
	st.local.u16 	[%rd3+80], %rs41;
	st.local.u16 	[%rd3+82], %rs40;
	st.local.u16 	[%rd3+84], %rs39;
	st.local.u16 	[%rd3+86], %rs38;
	st.local.u16 	[%rd3+88], %rs37;
	st.local.u16 	[%rd3+90], %rs36;
	st.local.u16 	[%rd3+92], %rs35;
	st.local.u16 	[%rd3+94], %rs34;
	st.local.u16 	[%rd3+96], %rs33;
	st.local.u16 	[%rd3+98], %rs32;
	st.local.u16 	[%rd3+100], %rs31;
	st.local.u16 	[%rd3+102], %rs30;
	st.local.u16 	[%rd3+104], %rs29;
	st.local.u16 	[%rd3+106], %rs28;
	st.local.u16 	[%rd3+108], %rs27;
	st.local.u16 	[%rd3+110], %rs26;
	st.local.u16 	[%rd3+112], %rs25;
	st.local.u16 	[%rd3+114], %rs24;
	st.local.u16 	[%rd3+116], %rs23;
	st.local.u16 	[%rd3+118], %rs22;
	st.local.u16 	[%rd3+120], %rs21;
	st.local.u16 	[%rd3+122], %rs20;
	st.local.u16 	[%rd3+124], %rs19;
	st.local.u16 	[%rd3+126], %rs18;
	st.local.u16 	[%rd3+128], %rs17;
	st.local.u16 	[%rd3+130], %rs16;
	st.local.u16 	[%rd3+132], %rs15;
	st.local.u16 	[%rd3+134], %rs14;
	st.local.u16 	[%rd3+136], %rs13;
	st.local.u16 	[%rd3+138], %rs12;
	st.local.u16 	[%rd3+140], %rs11;
	st.local.u16 	[%rd3+142], %rs10;
	st.local.u16 	[%rd3+144], %rs9;
	st.local.u16 	[%rd3+146], %rs8;
	st.local.u16 	[%rd3+148], %rs7;
	st.local.u16 	[%rd3+150], %rs6;
	st.local.u16 	[%rd3+152], %rs5;
	st.local.u16 	[%rd3+154], %rs4;
	st.local.u16 	[%rd3+156], %rs3;
	st.local.u16 	[%rd3+158], %rs2;
	st.local.u16 	[%rd3+160], %rs1;
	mov.b32 	%r105, 1;
	shl.b32 	%r106, %r105, %r104;
	st.local.u16 	[%rd5], %r106;
	cvta.to.global.u64 	%rd108, %rd113;
	atom.global.add.u32 	%r3, [%rd108], 1;
	setp.ge.s32 	%p111, %r3, %r107;
	@%p111 bra 	$L__BB1_6;
	ld.param.u64 	%rd112, [_Z20ExpandFrontierKernelP5BoardiiPii_param_0];
	cvta.to.global.u64 	%rd109, %rd112;
	mul.wide.s32 	%rd110, %r3, 162;
	add.s64 	%rd111, %rd109, %rd110;
	ld.local.u16 	%rs205, [%rd3];
	ld.local.u16 	%rs206, [%rd3+2];
	ld.local.u16 	%rs207, [%rd3+4];
	ld.local.u16 	%rs208, [%rd3+6];
	ld.local.u16 	%rs209, [%rd3+8];
	ld.local.u16 	%rs210, [%rd3+10];
	ld.local.u16 	%rs211, [%rd3+12];
	ld.local.u16 	%rs212, [%rd3+14];
	ld.local.u16 	%rs213, [%rd3+16];
	ld.local.u16 	%rs214, [%rd3+18];
	ld.local.u16 	%rs215, [%rd3+20];
	ld.local.u16 	%rs216, [%rd3+22];
	ld.local.u16 	%rs217, [%rd3+24];
	ld.local.u16 	%rs218, [%rd3+26];
	ld.local.u16 	%rs219, [%rd3+28];
	ld.local.u16 	%rs220, [%rd3+30];
	ld.local.u16 	%rs221, [%rd3+32];
	ld.local.u16 	%rs222, [%rd3+34];
	ld.local.u16 	%rs223, [%rd3+36];
	ld.local.u16 	%rs224, [%rd3+38];
	ld.local.u16 	%rs225, [%rd3+40];
	ld.local.u16 	%rs226, [%rd3+42];
	ld.local.u16 	%rs227, [%rd3+44];
	ld.local.u16 	%rs228, [%rd3+46];
	ld.local.u16 	%rs229, [%rd3+48];
	ld.local.u16 	%rs230, [%rd3+50];
	ld.local.u16 	%rs231, [%rd3+52];
	ld.local.u16 	%rs232, [%rd3+54];
	ld.local.u16 	%rs233, [%rd3+56];
	ld.local.u16 	%rs234, [%rd3+58];
	ld.local.u16 	%rs235, [%rd3+60];
	ld.local.u16 	%rs236, [%rd3+62];
	ld.local.u16 	%rs237, [%rd3+64];
	ld.local.u16 	%rs238, [%rd3+66];
	ld.local.u16 	%rs239, [%rd3+68];
	ld.local.u16 	%rs240, [%rd3+70];
	ld.local.u16 	%rs241, [%rd3+72];
	ld.local.u16 	%rs242, [%rd3+74];
	ld.local.u16 	%rs243, [%rd3+76];
	ld.local.u16 	%rs244, [%rd3+78];
	ld.local.u16 	%rs245, [%rd3+80];
	ld.local.u16 	%rs246, [%rd3+82];
	ld.local.u16 	%rs247, [%rd3+84];
	ld.local.u16 	%rs248, [%rd3+86];
	ld.local.u16 	%rs249, [%rd3+88];
	ld.local.u16 	%rs250, [%rd3+90];
	ld.local.u16 	%rs251, [%rd3+92];
	ld.local.u16 	%rs252, [%rd3+94];
	ld.local.u16 	%rs253, [%rd3+96];
	ld.local.u16 	%rs254, [%rd3+98];
	ld.local.u16 	%rs255, [%rd3+100];
	ld.local.u16 	%rs256, [%rd3+102];
	ld.local.u16 	%rs257, [%rd3+104];
	ld.local.u16 	%rs258, [%rd3+106];
	ld.local.u16 	%rs259, [%rd3+108];
	ld.local.u16 	%rs260, [%rd3+110];
	ld.local.u16 	%rs261, [%rd3+112];
	ld.local.u16 	%rs262, [%rd3+114];
	ld.local.u16 	%rs263, [%rd3+116];
	ld.local.u16 	%rs264, [%rd3+118];
	ld.local.u16 	%rs265, [%rd3+120];
	ld.local.u16 	%rs266, [%rd3+122];
	ld.local.u16 	%rs267, [%rd3+124];
	ld.local.u16 	%rs268, [%rd3+126];
	ld.local.u16 	%rs269, [%rd3+128];
	ld.local.u16 	%rs270, [%rd3+130];
	ld.local.u16 	%rs271, [%rd3+132];
	ld.local.u16 	%rs272, [%rd3+134];
	ld.local.u16 	%rs273, [%rd3+136];
	ld.local.u16 	%rs274, [%rd3+138];
	ld.local.u16 	%rs275, [%rd3+140];
	ld.local.u16 	%rs276, [%rd3+142];
	ld.local.u16 	%rs277, [%rd3+144];
	ld.local.u16 	%rs278, [%rd3+146];
	ld.local.u16 	%rs279, [%rd3+148];
	ld.local.u16 	%rs280, [%rd3+150];
	ld.local.u16 	%rs281, [%rd3+152];
	ld.local.u16 	%rs282, [%rd3+154];
	ld.local.u16 	%rs283, [%rd3+156];
	ld.local.u16 	%rs284, [%rd3+158];
	ld.local.u16 	%rs285, [%rd3+160];
	st.global.u16 	[%rd111], %rs205;
	st.global.u16 	[%rd111+2], %rs206;
	st.global.u16 	[%rd111+4], %rs207;
	st.global.u16 	[%rd111+6], %rs208;
	st.global.u16 	[%rd111+8], %rs209;
	st.global.u16 	[%rd111+10], %rs210;
	st.global.u16 	[%rd111+12], %rs211;
	st.global.u16 	[%rd111+14], %rs212;
	st.global.u16 	[%rd111+16], %rs213;
	st.global.u16 	[%rd111+18], %rs214;
	st.global.u16 	[%rd111+20], %rs215;
	st.global.u16 	[%rd111+22], %rs216;
	st.global.u16 	[%rd111+24], %rs217;
	st.global.u16 	[%rd111+26], %rs218;
	st.global.u16 	[%rd111+28], %rs219;
	st.global.u16 	[%rd111+30], %rs220;
	st.global.u16 	[%rd111+32], %rs221;
	st.global.u16 	[%rd111+34], %rs222;
	st.global.u16 	[%rd111+36], %rs223;
	st.global.u16 	[%rd111+38], %rs224;
	st.global.u16 	[%rd111+40], %rs225;
	st.global.u16 	[%rd111+42], %rs226;
	st.global.u16 	[%rd111+44], %rs227;
	st.global.u16 	[%rd111+46], %rs228;
	st.global.u16 	[%rd111+48], %rs229;
	st.global.u16 	[%rd111+50], %rs230;
	st.global.u16 	[%rd111+52], %rs231;
	st.global.u16 	[%rd111+54], %rs232;
	st.global.u16 	[%rd111+56], %rs233;
	st.global.u16 	[%rd111+58], %rs234;
	st.global.u16 	[%rd111+60], %rs235;
	st.global.u16 	[%rd111+62], %rs236;
	st.global.u16 	[%rd111+64], %rs237;
	st.global.u16 	[%rd111+66], %rs238;
	st.global.u16 	[%rd111+68], %rs239;
	st.global.u16 	[%rd111+70], %rs240;
	st.global.u16 	[%rd111+72], %rs241;
	st.global.u16 	[%rd111+74], %rs242;
	st.global.u16 	[%rd111+76], %rs243;
	st.global.u16 	[%rd111+78], %rs244;
	st.global.u16 	[%rd111+80], %rs245;
	st.global.u16 	[%rd111+82], %rs246;
	st.global.u16 	[%rd111+84], %rs247;
	st.global.u16 	[%rd111+86], %rs248;
	st.global.u16 	[%rd111+88], %rs249;
	st.global.u16 	[%rd111+90], %rs250;
	st.global.u16 	[%rd111+92], %rs251;
	st.global.u16 	[%rd111+94], %rs252;
	st.global.u16 	[%rd111+96], %rs253;
	st.global.u16 	[%rd111+98], %rs254;
	st.global.u16 	[%rd111+100], %rs255;
	st.global.u16 	[%rd111+102], %rs256;
	st.global.u16 	[%rd111+104], %rs257;
	st.global.u16 	[%rd111+106], %rs258;
	st.global.u16 	[%rd111+108], %rs259;
	st.global.u16 	[%rd111+110], %rs260;
	st.global.u16 	[%rd111+112], %rs261;
	st.global.u16 	[%rd111+114], %rs262;
	st.global.u16 	[%rd111+116], %rs263;
	st.global.u16 	[%rd111+118], %rs264;
	st.global.u16 	[%rd111+120], %rs265;
	st.global.u16 	[%rd111+122], %rs266;
	st.global.u16 	[%rd111+124], %rs267;
	st.global.u16 	[%rd111+126], %rs268;
	st.global.u16 	[%rd111+128], %rs269;
	st.global.u16 	[%rd111+130], %rs270;
	st.global.u16 	[%rd111+132], %rs271;
	st.global.u16 	[%rd111+134], %rs272;
	st.global.u16 	[%rd111+136], %rs273;
	st.global.u16 	[%rd111+138], %rs274;
	st.global.u16 	[%rd111+140], %rs275;
	st.global.u16 	[%rd111+142], %rs276;
	st.global.u16 	[%rd111+144], %rs277;
	st.global.u16 	[%rd111+146], %rs278;
	st.global.u16 	[%rd111+148], %rs279;
	st.global.u16 	[%rd111+150], %rs280;
	st.global.u16 	[%rd111+152], %rs281;
	st.global.u16 	[%rd111+154], %rs282;
	st.global.u16 	[%rd111+156], %rs283;
	st.global.u16 	[%rd111+158], %rs284;
	st.global.u16 	[%rd111+160], %rs285;
$L__BB1_6:
	add.s16 	%rs286, %rs287, -1;
	and.b16  	%rs287, %rs286, %rs287;
	setp.eq.s16 	%p112, %rs287, 0;
	@%p112 bra 	$L__BB1_87;
	bra.uni 	$L__BB1_4;
$L__BB1_7:
	setp.eq.s16 	%p3, %rs80, 511;
	mov.b64 	%rd114, 1;
	mov.b32 	%r108, 1;
	@%p3 bra 	$L__BB1_2;
	setp.eq.s16 	%p4, %rs79, 511;
	mov.b64 	%rd114, 2;
	mov.b32 	%r108, 2;
	@%p4 bra 	$L__BB1_2;
	setp.eq.s16 	%p5, %rs78, 511;
	mov.b64 	%rd114, 3;
	mov.b32 	%r108, 3;
	@%p5 bra 	$L__BB1_2;
	setp.eq.s16 	%p6, %rs77, 511;
	mov.b64 	%rd114, 4;
	mov.b32 	%r108, 4;
	@%p6 bra 	$L__BB1_2;
	setp.eq.s16 	%p7, %rs76, 511;
	mov.b64 	%rd114, 5;
	mov.b32 	%r108, 5;
	@%p7 bra 	$L__BB1_2;
	setp.eq.s16 	%p8, %rs75, 511;
	mov.b64 	%rd114, 6;
	mov.b32 	%r108, 6;
	@%p8 bra 	$L__BB1_2;
	setp.eq.s16 	%p9, %rs74, 511;
	mov.b64 	%rd114, 7;
	mov.b32 	%r108, 7;
	@%p9 bra 	$L__BB1_2;
	setp.eq.s16 	%p10, %rs73, 511;
	mov.b64 	%rd114, 8;
	mov.b32 	%r108, 8;
	@%p10 bra 	$L__BB1_2;
	setp.eq.s16 	%p11, %rs72, 511;
	mov.b64 	%rd114, 9;
	mov.b32 	%r108, 9;
	@%p11 bra 	$L__BB1_2;
	setp.eq.s16 	%p12, %rs71, 511;
	mov.b64 	%rd114, 10;
	mov.b32 	%r108, 10;
	@%p12 bra 	$L__BB1_2;
	setp.eq.s16 	%p13, %rs70, 511;
	mov.b64 	%rd114, 11;
	mov.b32 	%r108, 11;
	@%p13 bra 	$L__BB1_2;
	setp.eq.s16 	%p14, %rs69, 511;
	mov.b64 	%rd114, 12;
	mov.b32 	%r108, 12;
	@%p14 bra 	$L__BB1_2;
	setp.eq.s16 	%p15, %rs68, 511;
	mov.b64 	%rd114, 13;
	mov.b32 	%r108, 13;
	@%p15 bra 	$L__BB1_2;
	setp.eq.s16 	%p16, %rs67, 511;
	mov.b64 	%rd114, 14;
	mov.b32 	%r108, 14;
	@%p16 bra 	$L__BB1_2;
	setp.eq.s16 	%p17, %rs66, 511;
	mov.b64 	%rd114, 15;
	mov.b32 	%r108, 15;
	@%p17 bra 	$L__BB1_2;
	setp.eq.s16 	%p18, %rs65, 511;
	mov.b64 	%rd114, 16;
	mov.b32 	%r108, 16;
	@%p18 bra 	$L__BB1_2;
	setp.eq.s16 	%p19, %rs64, 511;
	mov.b64 	%rd114, 17;
	mov.b32 	%r108, 17;
	@%p19 bra 	$L__BB1_2;
	setp.eq.s16 	%p20, %rs63, 511;
	mov.b64 	%rd114, 18;
	mov.b32 	%r108, 18;
	@%p20 bra 	$L__BB1_2;
	setp.eq.s16 	%p21, %rs62, 511;
	mov.b64 	%rd114, 19;
	mov.b32 	%r108, 19;
	@%p21 bra 	$L__BB1_2;
	setp.eq.s16 	%p22, %rs61, 511;
	mov.b64 	%rd114, 20;
	mov.b32 	%r108, 20;
	@%p22 bra 	$L__BB1_2;
	setp.eq.s16 	%p23, %rs60, 511;
	mov.b64 	%rd114, 21;
	mov.b32 	%r108, 21;
	@%p23 bra 	$L__BB1_2;
	setp.eq.s16 	%p24, %rs59, 511;
	mov.b64 	%rd114, 22;
	mov.b32 	%r108, 22;
	@%p24 bra 	$L__BB1_2;
	setp.eq.s16 	%p25, %rs58, 511;
	mov.b64 	%rd114, 23;
	mov.b32 	%r108, 23;
	@%p25 bra 	$L__BB1_2;
	setp.eq.s16 	%p26, %rs57, 511;
	mov.b64 	%rd114, 24;
	mov.b32 	%r108, 24;
	@%p26 bra 	$L__BB1_2;
	setp.eq.s16 	%p27, %rs56, 511;
	mov.b64 	%rd114, 25;
	mov.b32 	%r108, 25;
	@%p27 bra 	$L__BB1_2;
	setp.eq.s16 	%p28, %rs55, 511;
	mov.b64 	%rd114, 26;
	mov.b32 	%r108, 26;
	@%p28 bra 	$L__BB1_2;
	setp.eq.s16 	%p29, %rs54, 511;
	mov.b64 	%rd114, 27;
	mov.b32 	%r108, 27;
	@%p29 bra 	$L__BB1_2;
	setp.eq.s16 	%p30, %rs53, 511;
	mov.b64 	%rd114, 28;
	mov.b32 	%r108, 28;
	@%p30 bra 	$L__BB1_2;
	setp.eq.s16 	%p31, %rs52, 511;
	mov.b64 	%rd114, 29;
	mov.b32 	%r108, 29;
	@%p31 bra 	$L__BB1_2;
	setp.eq.s16 	%p32, %rs51, 511;
	mov.b64 	%rd114, 30;
	mov.b32 	%r108, 30;
	@%p32 bra 	$L__BB1_2;
	setp.eq.s16 	%p33, %rs50, 511;
	mov.b64 	%rd114, 31;
	mov.b32 	%r108, 31;
	@%p33 bra 	$L__BB1_2;
	setp.eq.s16 	%p34, %rs49, 511;
	mov.b64 	%rd114, 32;
	mov.b32 	%r108, 32;
	@%p34 bra 	$L__BB1_2;
	setp.eq.s16 	%p35, %rs48, 511;
	mov.b64 	%rd114, 33;
	mov.b32 	%r108, 33;
	@%p35 bra 	$L__BB1_2;
	setp.eq.s16 	%p36, %rs47, 511;
	mov.b64 	%rd114, 34;
	mov.b32 	%r108, 34;
	@%p36 bra 	$L__BB1_2;
	setp.eq.s16 	%p37, %rs46, 511;
	mov.b64 	%rd114, 35;
	mov.b32 	%r108, 35;
	@%p37 bra 	$L__BB1_2;
	setp.eq.s16 	%p38, %rs45, 511;
	mov.b64 	%rd114, 36;
	mov.b32 	%r108, 36;
	@%p38 bra 	$L__BB1_2;
	setp.eq.s16 	%p39, %rs44, 511;
	mov.b64 	%rd114, 37;
	mov.b32 	%r108, 37;
	@%p39 bra 	$L__BB1_2;
	setp.eq.s16 	%p40, %rs43, 511;
	mov.b64 	%rd114, 38;
	mov.b32 	%r108, 38;
	@%p40 bra 	$L__BB1_2;
	setp.eq.s16 	%p41, %rs42, 511;
	mov.b64 	%rd114, 39;
	mov.b32 	%r108, 39;
	@%p41 bra 	$L__BB1_2;
	setp.eq.s16 	%p42, %rs41, 511;
	mov.b64 	%rd114, 40;
	mov.b32 	%r108, 40;
	@%p42 bra 	$L__BB1_2;
	setp.eq.s16 	%p43, %rs40, 511;
	mov.b64 	%rd114, 41;
	mov.b32 	%r108, 41;
	@%p43 bra 	$L__BB1_2;
	setp.eq.s16 	%p44, %rs39, 511;
	mov.b64 	%rd114, 42;
	mov.b32 	%r108, 42;
	@%p44 bra 	$L__BB1_2;
	setp.eq.s16 	%p45, %rs38, 511;
	mov.b64 	%rd114, 43;
	mov.b32 	%r108, 43;
	@%p45 bra 	$L__BB1_2;
	setp.eq.s16 	%p46, %rs37, 511;
	mov.b64 	%rd114, 44;
	mov.b32 	%r108, 44;
	@%p46 bra 	$L__BB1_2;
	setp.eq.s16 	%p47, %rs36, 511;
	mov.b64 	%rd114, 45;
	mov.b32 	%r108, 45;
	@%p47 bra 	$L__BB1_2;
	setp.eq.s16 	%p48, %rs35, 511;
	mov.b64 	%rd114, 46;
	mov.b32 	%r108, 46;
	@%p48 bra 	$L__BB1_2;
	setp.eq.s16 	%p49, %rs34, 511;
	mov.b64 	%rd114, 47;
	mov.b32 	%r108, 47;
	@%p49 bra 	$L__BB1_2;
	setp.eq.s16 	%p50, %rs33, 511;
	mov.b64 	%rd114, 48;
	mov.b32 	%r108, 48;
	@%p50 bra 	$L__BB1_2;
	setp.eq.s16 	%p51, %rs32, 511;
	mov.b64 	%rd114, 49;
	mov.b32 	%r108, 49;
	@%p51 bra 	$L__BB1_2;
	setp.eq.s16 	%p52, %rs31, 511;
	mov.b64 	%rd114, 50;
	mov.b32 	%r108, 50;
	@%p52 bra 	$L__BB1_2;
	setp.eq.s16 	%p53, %rs30, 511;
	mov.b64 	%rd114, 51;
	mov.b32 	%r108, 51;
	@%p53 bra 	$L__BB1_2;
	setp.eq.s16 	%p54, %rs29, 511;
	mov.b64 	%rd114, 52;
	mov.b32 	%r108, 52;
	@%p54 bra 	$L__BB1_2;
	setp.eq.s16 	%p55, %rs28, 511;
	mov.b64 	%rd114, 53;
	mov.b32 	%r108, 53;
	@%p55 bra 	$L__BB1_2;
	setp.eq.s16 	%p56, %rs27, 511;
	mov.b64 	%rd114, 54;
	mov.b32 	%r108, 54;
	@%p56 bra 	$L__BB1_2;
	setp.eq.s16 	%p57, %rs26, 511;
	mov.b64 	%rd114, 55;
	mov.b32 	%r108, 55;
	@%p57 bra 	$L__BB1_2;
	setp.eq.s16 	%p58, %rs25, 511;
	mov.b64 	%rd114, 56;
	mov.b32 	%r108, 56;
	@%p58 bra 	$L__BB1_2;
	setp.eq.s16 	%p59, %rs24, 511;
	mov.b64 	%rd114, 57;
	mov.b32 	%r108, 57;
	@%p59 bra 	$L__BB1_2;
	setp.eq.s16 	%p60, %rs23, 511;
	mov.b64 	%rd114, 58;
	mov.b32 	%r108, 58;
	@%p60 bra 	$L__BB1_2;
	setp.eq.s16 	%p61, %rs22, 511;
	mov.b64 	%rd114, 59;
	mov.b32 	%r108, 59;
	@%p61 bra 	$L__BB1_2;
	setp.eq.s16 	%p62, %rs21, 511;
	mov.b64 	%rd114, 60;
	mov.b32 	%r108, 60;
	@%p62 bra 	$L__BB1_2;
	setp.eq.s16 	%p63, %rs20, 511;
	mov.b64 	%rd114, 61;
	mov.b32 	%r108, 61;
	@%p63 bra 	$L__BB1_2;
	setp.eq.s16 	%p64, %rs19, 511;
	mov.b64 	%rd114, 62;
	mov.b32 	%r108, 62;
	@%p64 bra 	$L__BB1_2;
	setp.eq.s16 	%p65, %rs18, 511;
	mov.b64 	%rd114, 63;
	mov.b32 	%r108, 63;
	@%p65 bra 	$L__BB1_2;
	setp.eq.s16 	%p66, %rs17, 511;
	mov.b64 	%rd114, 64;
	mov.b32 	%r108, 64;
	@%p66 bra 	$L__BB1_2;
	setp.eq.s16 	%p67, %rs16, 511;
	mov.b64 	%rd114, 65;
	mov.b32 	%r108, 65;
	@%p67 bra 	$L__BB1_2;
	setp.eq.s16 	%p68, %rs15, 511;
	mov.b64 	%rd114, 66;
	mov.b32 	%r108, 66;
	@%p68 bra 	$L__BB1_2;
	setp.eq.s16 	%p69, %rs14, 511;
	mov.b64 	%rd114, 67;
	mov.b32 	%r108, 67;
	@%p69 bra 	$L__BB1_2;
	setp.eq.s16 	%p70, %rs13, 511;
	mov.b64 	%rd114, 68;
	mov.b32 	%r108, 68;
	@%p70 bra 	$L__BB1_2;
	setp.eq.s16 	%p71, %rs12, 511;
	mov.b64 	%rd114, 69;
	mov.b32 	%r108, 69;
	@%p71 bra 	$L__BB1_2;
	setp.eq.s16 	%p72, %rs11, 511;
	mov.b64 	%rd114, 70;
	mov.b32 	%r108, 70;
	@%p72 bra 	$L__BB1_2;
	setp.eq.s16 	%p73, %rs10, 511;
	mov.b64 	%rd114, 71;
	mov.b32 	%r108, 71;
	@%p73 bra 	$L__BB1_2;
	setp.eq.s16 	%p74, %rs9, 511;
	mov.b64 	%rd114, 72;
	mov.b32 	%r108, 72;
	@%p74 bra 	$L__BB1_2;
	setp.eq.s16 	%p75, %rs8, 511;
	mov.b64 	%rd114, 73;
	mov.b32 	%r108, 73;
	@%p75 bra 	$L__BB1_2;
	setp.eq.s16 	%p76, %rs7, 511;
	mov.b64 	%rd114, 74;
	mov.b32 	%r108, 74;
	@%p76 bra 	$L__BB1_2;
	setp.eq.s16 	%p77, %rs6, 511;
	mov.b64 	%rd114, 75;
	mov.b32 	%r108, 75;
	@%p77 bra 	$L__BB1_2;
	setp.eq.s16 	%p78, %rs5, 511;
	mov.b64 	%rd114, 76;
	mov.b32 	%r108, 76;
	@%p78 bra 	$L__BB1_2;
	setp.eq.s16 	%p79, %rs4, 511;
	mov.b64 	%rd114, 77;
	mov.b32 	%r108, 77;
	@%p79 bra 	$L__BB1_2;
	setp.eq.s16 	%p80, %rs3, 511;
	mov.b64 	%rd114, 78;
	mov.b32 	%r108, 78;
	@%p80 bra 	$L__BB1_2;
	setp.eq.s16 	%p81, %rs2, 511;
	mov.b64 	%rd114, 79;
	mov.b32 	%r108, 79;
	@%p81 bra 	$L__BB1_2;
	setp.eq.s16 	%p82, %rs1, 511;
	mov.b64 	%rd114, 80;
	mov.b32 	%r108, 80;
	@%p82 bra 	$L__BB1_2;
$L__BB1_87:
	ret;

}


// ===== COMPILED SASS (sm_100) =====

	.target	sm_100

	.elftype	@"ET_EXEC"


//--------------------- .note.nv.tkinfo           --------------------------
	.section	.note.nv.tkinfo,"",@"SHT_NOTE"
	.sectionflags	@"SHF_NOTE_NV_TKINFO"
	.tkinfo
        /*0018*/ 	.word	0x00000002
        /*0030*/ 	.string	""
        /*0030*/ 	.string	"ptxas"
        /*0030*/ 	.string	"Cuda compilation tools, release 13.0, V13.0.88"
        /*0030*/ 	.string	"Build cuda_13.0.r13.0/compiler.36424714_0"
        /*0030*/ 	.string	"-arch sm_100 -m 64 "



//--------------------- .note.nv.cuinfo           --------------------------
	.section	.note.nv.cuinfo,"",@"SHT_NOTE"
	.sectionflags	@"SHF_NOTE_NV_CUINFO"
        /*0018*/ 	.short	0x0002
        /*001a*/ 	.short	0x0064
        /*001c*/ 	.short	0x0082
	.zero		2


//--------------------- .nv.info                  --------------------------
	.section	.nv.info,"",@"SHT_CUDA_INFO"
	.align	4


	//----- nvinfo : EIATTR_REGCOUNT
	.align		4
        /*0000*/ 	.byte	0x04, 0x2f
        /*0002*/ 	.short	(.L_2 - .L_1)
	.align		4
.L_1:
        /*0004*/ 	.word	index@(_Z14DfsSolveKernelPK5BoardiPS_)
        /*0008*/ 	.word	0x00000060


	//----- nvinfo : EIATTR_FRAME_SIZE
	.align		4
.L_2:
        /*000c*/ 	.byte	0x04, 0x11
        /*000e*/ 	.short	(.L_4 - .L_3)
	.align		4
.L_3:
        /*0010*/ 	.word	index@(_Z14DfsSolveKernelPK5BoardiPS_)
        /*0014*/ 	.word	0x00000330


	//----- nvinfo : EIATTR_REGCOUNT
	.align		4
.L_4:
        /*0018*/ 	.byte	0x04, 0x2f
        /*001a*/ 	.short	(.L_6 - .L_5)
	.align		4
.L_5:
        /*001c*/ 	.word	index@(_Z20ExpandFrontierKernelP5BoardiiPii)
        /*0020*/ 	.word	0x00000060


	//----- nvinfo : EIATTR_FRAME_SIZE
	.align		4
.L_6:
        /*0024*/ 	.byte	0x04, 0x11
        /*0026*/ 	.short	(.L_8 - .L_7)
	.align		4
.L_7:
        /*0028*/ 	.word	index@(_Z20ExpandFrontierKernelP5BoardiiPii)
        /*002c*/ 	.word	0x00000148


	//----- nvinfo : EIATTR_MIN_STACK_SIZE
	.align		4
.L_8:
        /*0030*/ 	.byte	0x04, 0x12
        /*0032*/ 	.short	(.L_10 - .L_9)
	.align		4
.L_9:
        /*0034*/ 	.word	index@(_Z20ExpandFrontierKernelP5BoardiiPii)
        /*0038*/ 	.word	0x00000148


	//----- nvinfo : EIATTR_MIN_STACK_SIZE
	.align		4
.L_10:
        /*003c*/ 	.byte	0x04, 0x12
        /*003e*/ 	.short	(.L_12 - .L_11)
	.align		4
.L_11:
        /*0040*/ 	.word	index@(_Z14DfsSolveKernelPK5BoardiPS_)
        /*0044*/ 	.word	0x00000330
.L_12:


//--------------------- .nv.compat                --------------------------
	.section	.nv.compat,"",@"SHT_CUDA_COMPAT_INFO"
	.align	4
        /*0000*/ 	.byte	0x02, 0x09, 0x00, 0x00, 0x02, 0x02, 0x01, 0x00, 0x02, 0x05, 0x05, 0x00, 0x03, 0x07, 0x01, 0x01
        /*0010*/ 	.byte	0x02, 0x03, 0x00, 0x00, 0x02, 0x06, 0x01, 0x00, 0x04, 0x0b, 0x08, 0x00, 0x09, 0x00, 0x00, 0x00
        /*0020*/ 	.byte	0x00, 0x00, 0x00, 0x00


//--------------------- .nv.info._Z20ExpandFrontierKernelP5BoardiiPii --------------------------
	.section	.nv.info._Z20ExpandFrontierKernelP5BoardiiPii,"",@"SHT_CUDA_INFO"
	.sectionflags	@""
	.align	4


	//----- nvinfo : EIATTR_CUDA_API_VERSION
	.align		4
        /*0000*/ 	.byte	0x04, 0x37
        /*0002*/ 	.short	(.L_14 - .L_13)
.L_13:
        /*0004*/ 	.word	0x00000082


	//----- nvinfo : EIATTR_KPARAM_INFO
	.align		4
.L_14:
        /*0008*/ 	.byte	0x04, 0x17
        /*000a*/ 	.short	(.L_16 - .L_15)
.L_15:
        /*000c*/ 	.word	0x00000000
        /*0010*/ 	.short	0x0004
        /*0012*/ 	.short	0x0018
        /*0014*/ 	.byte	0x00, 0xf0, 0x11, 0x00


	//----- nvinfo : EIATTR_KPARAM_INFO
	.align		4
.L_16:
        /*0018*/ 	.byte	0x04, 0x17
        /*001a*/ 	.short	(.L_18 - .L_17)
.L_17:
        /*001c*/ 	.word	0x00000000
        /*0020*/ 	.short	0x0003
        /*0022*/ 	.short	0x0010
        /*0024*/ 	.byte	0x00, 0xf5, 0x21, 0x00


	//----- nvinfo : EIATTR_KPARAM_INFO
	.align		4
.L_18:
        /*0028*/ 	.byte	0x04, 0x17
        /*002a*/ 	.short	(.L_20 - .L_19)
.L_19:
        /*002c*/ 	.word	0x00000000
        /*0030*/ 	.short	0x0002
        /*0032*/ 	.short	0x000c
        /*0034*/ 	.byte	0x00, 0xf0, 0x11, 0x00


	//----- nvinfo : EIATTR_KPARAM_INFO
	.align		4
.L_20:
        /*0038*/ 	.byte	0x04, 0x17
        /*003a*/ 	.short	(.L_22 - .L_21)
.L_21:
        /*003c*/ 	.word	0x00000000
        /*0040*/ 	.short	0x0001
        /*0042*/ 	.short	0x0008
        /*0044*/ 	.byte	0x00, 0xf0, 0x11, 0x00


	//----- nvinfo : EIATTR_KPARAM_INFO
	.align		4
.L_22:
        /*0048*/ 	.byte	0x04, 0x17
        /*004a*/ 	.short	(.L_24 - .L_23)
.L_23:
        /*004c*/ 	.word	0x00000000
        /*0050*/ 	.short	0x0000
        /*0052*/ 	.short	0x0000
        /*0054*/ 	.byte	0x00, 0xf5, 0x21, 0x00


	//----- nvinfo : EIATTR_SPARSE_MMA_MASK
	.align		4
.L_24:
        /*0058*/ 	.byte	0x03, 0x50
        /*005a*/ 	.short	0x0000


	//----- nvinfo : EIATTR_MAXREG_COUNT
	.align		4
        /*005c*/ 	.byte	0x03, 0x1b
        /*005e*/ 	.short	0x00ff


	//----- nvinfo : EIATTR_MERCURY_ISA_VERSION
	.align		4
        /*0060*/ 	.byte	0x03, 0x5f
        /*0062*/ 	.short	0x0101


	//----- nvinfo : EIATTR_INT_WARP_WIDE_INSTR_OFFSETS
	.align		4
        /*0064*/ 	.byte	0x04, 0x31
        /*0066*/ 	.short	(.L_26 - .L_25)


	//   ....[0]....
.L_25:
        /*0068*/ 	.word	0x00002a00


	//   ....[1]....
        /*006c*/ 	.word	0x00002f20


	//----- nvinfo : EIATTR_VRC_CTA_INIT_COUNT
	.align		4
.L_26:
        /*0070*/ 	.byte	0x02, 0x4a
	.zero		1
	.zero		1


	//----- nvinfo : EIATTR_EXIT_INSTR_OFFSETS
	.align		4
        /*0074*/ 	.byte	0x04, 0x1c
        /*0076*/ 	.short	(.L_28 - .L_27)


	//   ....[0]....
.L_27:
        /*0078*/ 	.word	0x00000090


	//   ....[1]....
        /*007c*/ 	.word	0x00001e00


	//   ....[2]....
        /*0080*/ 	.word	0x000029b0


	//   ....[3]....
        /*0084*/ 	.word	0x00003890


	//----- nvinfo : EIATTR_CRS_STACK_SIZE
	.align		4
.L_28:
        /*0088*/ 	.byte	0x04, 0x1e
        /*008a*/ 	.short	(.L_30 - .L_29)
.L_29:
        /*008c*/ 	.word	0x00000000


	//----- nvinfo : EIATTR_CBANK_PARAM_SIZE
	.align		4
.L_30:
        /*0090*/ 	.byte	0x03, 0x19
        /*0092*/ 	.short	0x001c


	//----- nvinfo : EIATTR_PARAM_CBANK
	.align		4
        /*0094*/ 	.byte	0x04, 0x0a
        /*0096*/ 	.short	(.L_32 - .L_31)
	.align		4
.L_31:
        /*0098*/ 	.word	index@(.nv.constant0._Z20ExpandFrontierKernelP5BoardiiPii)
        /*009c*/ 	.short	0x0380
        /*009e*/ 	.short	0x001c


	//----- nvinfo : EIATTR_SW_WAR
	.align		4
.L_32:
        /*00a0*/ 	.byte	0x04, 0x36
        /*00a2*/ 	.short	(.L_34 - .L_33)
.L_33:
        /*00a4*/ 	.word	0x00000008
.L_34:


//--------------------- .nv.info._Z14DfsSolveKernelPK5BoardiPS_ --------------------------
	.section	.nv.info._Z14DfsSolveKernelPK5BoardiPS_,"",@"SHT_CUDA_INFO"
	.sectionflags	@""
	.align	4


	//----- nvinfo : EIATTR_CUDA_API_VERSION
	.align		4
        /*0000*/ 	.byte	0x04, 0x37
        /*0002*/ 	.short	(.L_36 - .L_35)
.L_35:
        /*0004*/ 	.word	0x00000082


	//----- nvinfo : EIATTR_KPARAM_INFO
	.align		4
.L_36:
        /*0008*/ 	.byte	0x04, 0x17
        /*000a*/ 	.short	(.L_38 - .L_37)
.L_37:
        /*000c*/ 	.word	0x00000000
        /*0010*/ 	.short	0x0002
        /*0012*/ 	.short	0x0010
        /*0014*/ 	.byte	0x00, 0xf5, 0x21, 0x00


	//----- nvinfo : EIATTR_KPARAM_INFO
	.align		4
.L_38:
        /*0018*/ 	.byte	0x04, 0x17
        /*001a*/ 	.short	(.L_40 - .L_39)
.L_39:
        /*001c*/ 	.word	0x00000000
        /*0020*/ 	.short	0x0001
        /*0022*/ 	.short	0x0008
        /*0024*/ 	.byte	0x00, 0xf0, 0x11, 0x00


	//----- nvinfo : EIATTR_KPARAM_INFO
	.align		4
.L_40:
        /*0028*/ 	.byte	0x04, 0x17
        /*002a*/ 	.short	(.L_42 - .L_41)
.L_41:
        /*002c*/ 	.word	0x00000000
        /*0030*/ 	.short	0x0000
        /*0032*/ 	.short	0x0000
        /*0034*/ 	.byte	0x00, 0xf5, 0x21, 0x00


	//----- nvinfo : EIATTR_SPARSE_MMA_MASK
	.align		4
.L_42:
        /*0038*/ 	.byte	0x03, 0x50
        /*003a*/ 	.short	0x0000


	//----- nvinfo : EIATTR_MAXREG_COUNT
	.align		4
        /*003c*/ 	.byte	0x03, 0x1b
        /*003e*/ 	.short	0x00ff


	//----- nvinfo : EIATTR_MERCURY_ISA_VERSION
	.align		4
        /*0040*/ 	.byte	0x03, 0x5f
        /*0042*/ 	.short	0x0101


	//----- nvinfo : EIATTR_VRC_CTA_INIT_COUNT
	.align		4
        /*0044*/ 	.byte	0x02, 0x4a
	.zero		1
	.zero		1


	//----- nvinfo : EIATTR_EXIT_INSTR_OFFSETS
	.align		4
        /*0048*/ 	.byte	0x04, 0x1c
        /*004a*/ 	.short	(.L_44 - .L_43)


	//   ....[0]....
.L_43:
        /*004c*/ 	.word	0x000000a0


	//   ....[1]....
        /*0050*/ 	.word	0x000000f0


	//   ....[2]....
        /*0054*/ 	.word	0x00002530


	//   ....[3]....
        /*0058*/ 	.word	0x00003a40


	//   ....[4]....
        /*005c*/ 	.word	0x00003f70


	//   ....[5]....
        /*0060*/ 	.word	0x00003fc0


	//   ....[6]....
        /*0064*/ 	.word	0x00007f40


	//   ....[7]....
        /*0068*/ 	.word	0x00008470


	//   ....[8]....
        /*006c*/ 	.word	0x00008530


	//----- nvinfo : EIATTR_CRS_STACK_SIZE
	.align		4
.L_44:
        /*0070*/ 	.byte	0x04, 0x1e
        /*0072*/ 	.short	(.L_46 - .L_45)
.L_45:
        /*0074*/ 	.word	0x00000000


	//----- nvinfo : EIATTR_CBANK_PARAM_SIZE
	.align		4
.L_46:
        /*0078*/ 	.byte	0x03, 0x19
        /*007a*/ 	.short	0x0018


	//----- nvinfo : EIATTR_PARAM_CBANK
	.align		4
        /*007c*/ 	.byte	0x04, 0x0a
        /*007e*/ 	.short	(.L_48 - .L_47)
	.align		4
.L_47:
        /*0080*/ 	.word	index@(.nv.constant0._Z14DfsSolveKernelPK5BoardiPS_)
        /*0084*/ 	.short	0x0380
        /*0086*/ 	.short	0x0018


	//----- nvinfo : EIATTR_SW_WAR
	.align		4
.L_48:
        /*0088*/ 	.byte	0x04, 0x36
        /*008a*/ 	.short	(.L_50 - .L_49)
.L_49:
        /*008c*/ 	.word	0x00000008
.L_50:


//--------------------- .nv.callgraph             --------------------------
	.section	.nv.callgraph,"",@"SHT_CUDA_CALLGRAPH"
	.align	4
	.sectionentsize	8
	.align		4
        /*0000*/ 	.word	0x00000000
	.align		4
        /*0004*/ 	.word	0xffffffff
	.align		4
        /*0008*/ 	.word	0x00000000
	.align		4
        /*000c*/ 	.word	0xfffffffe
	.align		4
        /*0010*/ 	.word	0x00000000
	.align		4
        /*0014*/ 	.word	0xfffffffd
	.align		4
        /*0018*/ 	.word	0x00000000
	.align		4
        /*001c*/ 	.word	0xfffffffc


//--------------------- .nv.constant4             --------------------------
	.section	.nv.constant4,"a",@progbits
	.align	8
	.align		8
.nv.constant4:
        /*0000*/ 	.dword	d_solution_found


//--------------------- .text._Z20ExpandFrontierKernelP5BoardiiPii --------------------------
	.section	.text._Z20ExpandFrontierKernelP5BoardiiPii,"ax",@progbits
	.align	128
        .global         _Z20ExpandFrontierKernelP5BoardiiPii
        .type           _Z20ExpandFrontierKernelP5BoardiiPii,@function
        .size           _Z20ExpandFrontierKernelP5BoardiiPii,(.L_x_39 - _Z20ExpandFrontierKernelP5BoardiiPii)
        .other          _Z20ExpandFrontierKernelP5BoardiiPii,@"STO_CUDA_ENTRY STV_DEFAULT"
_Z20ExpandFrontierKernelP5BoardiiPii:
.text._Z20ExpandFrontierKernelP5BoardiiPii:
[----:B------:R-:W0:Y:S01]  /*0000*/  LDC R1, c[0x0][0x37c] ;  /* 0x0000df00ff017b82 */ /* 0x000e220000000800 */
[----:B------:R-:W1:Y:S07]  /*0010*/  S2R R3, SR_TID.X ;  /* 0x0000000000037919 */ /* 0x000e6e0000002100 */
[----:B------:R-:W1:Y:S01]  /*0020*/  S2UR UR5, SR_CTAID.X ;  /* 0x00000000000579c3 */ /* 0x000e620000002500 */
[----:B------:R-:W2:Y:S01]  /*0030*/  LDCU.64 UR6, c[0x0][0x388] ;  /* 0x00007100ff0677ac */ /* 0x000ea20008000a00 */
[----:B0-----:R-:W-:-:S06]  /*0040*/  VIADD R1, R1, 0xfffffeb8 ;  /* 0xfffffeb801017836 */ /* 0x001fcc0000000000 */
[----:B------:R-:W1:Y:S01]  /*0050*/  LDC R0, c[0x0][0x360] ;  /* 0x0000d800ff007b82 */ /* 0x000e620000000800 */
[----:B--2---:R-:W-:Y:S01]  /*0060*/  UIADD3 UR4, UPT, UPT, UR7, -UR6, URZ ;  /* 0x8000000607047290 */ /* 0x004fe2000fffe0ff */
[----:B-1----:R-:W-:-:S05]  /*0070*/  IMAD R0, R0, UR5, R3 ;  /* 0x0000000500007c24 */ /* 0x002fca000f8e0203 */
[----:B------:R-:W-:-:S13]  /*0080*/  ISETP.GE.AND P0, PT, R0, UR4, PT ;  /* 0x0000000400007c0c */ /* 0x000fda000bf06270 */
[----:B------:R-:W-:Y:S05]  /*0090*/  @P0 EXIT ;  /* 0x000000000000094d */ /* 0x000fea0003800000 */
[----:B------:R-:W0:Y:S01]  /*00a0*/  LDC.64 R6, c[0x0][0x380] ;  /* 0x0000e000ff067b82 */ /* 0x000e220000000a00 */
[----:B------:R-:W1:Y:S01]  /*00b0*/  LDCU.64 UR4, c[0x0][0x358] ;  /* 0x00006b00ff0477ac */ /* 0x000e620008000a00 */
[----:B------:R-:W-:-:S04]  /*00c0*/  VIADD R3, R0, UR6 ;  /* 0x0000000600037c36 */ /* 0x000fc80008000000 */
[----:B0-----:R-:W-:-:S05]  /*00d0*/  IMAD.WIDE R6, R3, 0xa2, R6 ;  /* 0x000000a203067825 */ /* 0x001fca00078e0206 */
[----:B-1----:R-:W2:Y:S04]  /*00e0*/  LDG.E.U16 R0, desc[UR4][R6.64] ;  /* 0x0000000406007981 */ /* 0x002ea8000c1e1500 */
[----:B------:R-:W3:Y:S04]  /*00f0*/  LDG.E.U16 R10, desc[UR4][R6.64+0x6] ;  /* 0x00000604060a7981 */ /* 0x000ee8000c1e1500 */
[----:B------:R-:W3:Y:S04]  /*0100*/  LDG.E.U16 R11, desc[UR4][R6.64+0x4] ;  /* 0x00000404060b7981 */ /* 0x000ee8000c1e1500 */
[----:B------:R-:W2:Y:S04]  /*0110*/  LDG.E.U16 R12, desc[UR4][R6.64+0x2] ;  /* 0x00000204060c7981 */ /* 0x000ea8000c1e1500 */
[----:B------:R-:W4:Y:S04]  /*0120*/  LDG.E.U16 R13, desc[UR4][R6.64+0xe] ;  /* 0x00000e04060d7981 */ /* 0x000f28000c1e1500 */
[----:B------:R-:W4:Y:S04]  /*0130*/  LDG.E.U16 R14, desc[UR4][R6.64+0xc] ;  /* 0x00000c04060e7981 */ /* 0x000f28000c1e1500 */
[----:B------:R-:W5:Y:S04]  /*0140*/  LDG.E.U16 R15, desc[UR4][R6.64+0xa] ;  /* 0x00000a04060f7981 */ /* 0x000f68000c1e1500 */
        /* <DEDUP_REMOVED lines=73> */
[----:B------:R0:W5:Y:S01]  /*05e0*/  LDG.E.U16 R90, desc[UR4][R6.64+0xa0] ;  /* 0x0000a004065a7981 */ /* 0x000162000c1e1500 */
[----:B--2---:R-:W-:Y:S01]  /*05f0*/  PRMT R2, R0, 0x5410, R12 ;  /* 0x0000541000027816 */ /* 0x004fe2000000000c */
[----:B------:R-:W-:Y:S01]  /*0600*/  BSSY.RECONVERGENT B0, `(.L_x_0) ;  /* 0x0000182000007945 */ /* 0x000fe20003800200 */
[----:B---3--:R-:W-:-:S02]  /*0610*/  PRMT R3, R11, 0x5410, R10 ;  /* 0x000054100b037816 */ /* 0x008fc4000000000a */
[----:B----4-:R-:W-:Y:S02]  /*0620*/  PRMT R5, R14, 0x5410, R13 ;  /* 0x000054100e057816 */ /* 0x010fe4000000000d */
[----:B-----5:R-:W-:Y:S01]  /*0630*/  PRMT R4, R16, 0x5410, R15 ;  /* 0x0000541010047816 */ /* 0x020fe2000000000f */
[----:B------:R1:W-:Y:S04]  /*0640*/  STL.64 [R1], R2 ;  /* 0x0000000201007387 */ /* 0x0003e80000100a00 */
[----:B------:R2:W-:Y:S01]  /*0650*/  STL.64 [R1+0x8], R4 ;  /* 0x0000080401007387 */ /* 0x0005e20000100a00 */
[----:B0-----:R-:W-:Y:S02]  /*0660*/  PRMT R7, R18, 0x5410, R17 ;  /* 0x0000541012077816 */ /* 0x001fe40000000011 */
[----:B------:R-:W-:-:S05]  /*0670*/  PRMT R6, R20, 0x5410, R19 ;  /* 0x0000541014067816 */ /* 0x000fca0000000013 */
[----:B------:R0:W-:Y:S01]  /*0680*/  STL.64 [R1+0x10], R6 ;  /* 0x0000100601007387 */ /* 0x0001e20000100a00 */
[----:B------:R-:W-:Y:S02]  /*0690*/  PRMT R9, R22, 0x5410, R21 ;  /* 0x0000541016097816 */ /* 0x000fe40000000015 */
[----:B------:R-:W-:-:S05]  /*06a0*/  PRMT R8, R24, 0x5410, R23 ;  /* 0x0000541018087816 */ /* 0x000fca0000000017 */
[----:B------:R3:W-:Y:S01]  /*06b0*/  STL.64 [R1+0x18], R8 ;  /* 0x0000180801007387 */ /* 0x0007e20000100a00 */
[----:B-1----:R-:W-:Y:S02]  /*06c0*/  PRMT R3, R26, 0x5410, R25 ;  /* 0x000054101a037816 */ /* 0x002fe40000000019 */
[----:B------:R-:W-:-:S05]  /*06d0*/  PRMT R2, R28, 0x5410, R27 ;  /* 0x000054101c027816 */ /* 0x000fca000000001b */
[----:B------:R1:W-:Y:S01]  /*06e0*/  STL.64 [R1+0x20], R2 ;  /* 0x0000200201007387 */ /* 0x0003e20000100a00 */
[----:B--2---:R-:W-:Y:S02]  /*06f0*/  PRMT R5, R30, 0x5410, R29 ;  /* 0x000054101e057816 */ /* 0x004fe4000000001d */
[----:B------:R-:W-:-:S05]  /*0700*/  PRMT R4, R32, 0x5410, R31 ;  /* 0x0000541020047816 */ /* 0x000fca000000001f */
[----:B------:R2:W-:Y:S01]  /*0710*/  STL.64 [R1+0x28], R4 ;  /* 0x0000280401007387 */ /* 0x0005e20000100a00 */
[----:B0-----:R-:W-:Y:S02]  /*0720*/  PRMT R7, R34, 0x5410, R33 ;  /* 0x0000541022077816 */ /* 0x001fe40000000021 */
[----:B------:R-:W-:-:S05]  /*0730*/  PRMT R6, R36, 0x5410, R35 ;  /* 0x0000541024067816 */ /* 0x000fca0000000023 */
[----:B------:R0:W-:Y:S01]  /*0740*/  STL.64 [R1+0x30], R6 ;  /* 0x0000300601007387 */ /* 0x0001e20000100a00 */
[----:B---3--:R-:W-:Y:S02]  /*0750*/  PRMT R9, R38, 0x5410, R37 ;  /* 0x0000541026097816 */ /* 0x008fe40000000025 */
        /* <DEDUP_REMOVED lines=22> */
[----:B------:R-:W-:Y:S01]  /*08c0*/  STL.64 [R1+0x70], R6 ;  /* 0x0000700601007387 */ /* 0x000fe20000100a00 */
[----:B---3--:R-:W-:Y:S02]  /*08d0*/  PRMT R9, R71, 0x5410, R72 ;  /* 0x0000541047097816 */ /* 0x008fe40000000048 */
[----:B------:R-:W-:-:S05]  /*08e0*/  PRMT R8, R69, 0x5410, R70 ;  /* 0x0000541045087816 */ /* 0x000fca0000000046 */
[----:B------:R-:W-:Y:S01]  /*08f0*/  STL.64 [R1+0x78], R8 ;  /* 0x0000780801007387 */ /* 0x000fe20000100a00 */
[----:B-1----:R-:W-:Y:S02]  /*0900*/  PRMT R3, R75, 0x5410, R76 ;  /* 0x000054104b037816 */ /* 0x002fe4000000004c */
[----:B------:R-:W-:-:S05]  /*0910*/  PRMT R2, R73, 0x5410, R74 ;  /* 0x0000541049027816 */ /* 0x000fca000000004a */
[----:B------:R0:W-:Y:S01]  /*0920*/  STL.64 [R1+0x80], R2 ;  /* 0x0000800201007387 */ /* 0x0001e20000100a00 */
[----:B--2---:R-:W-:Y:S02]  /*0930*/  PRMT R5, R79, 0x5410, R80 ;  /* 0x000054104f057816 */ /* 0x004fe40000000050 */
[----:B------:R-:W-:-:S05]  /*0940*/  PRMT R4, R77, 0x5410, R78 ;  /* 0x000054104d047816 */ /* 0x000fca000000004e */
[----:B------:R1:W-:Y:S01]  /*0950*/  STL.64 [R1+0x88], R4 ;  /* 0x0000880401007387 */ /* 0x0003e20000100a00 */
[----:B0-----:R-:W-:Y:S01]  /*0960*/  PRMT R2, R0, 0x9910, RZ ;  /* 0x0000991000027816 */ /* 0x001fe200000000ff */
[----:B------:R-:W-:Y:S01]  /*0970*/  IMAD.MOV.U32 R3, RZ, RZ, R1 ;  /* 0x000000ffff037224 */ /* 0x000fe200078e0001 */
[----:B------:R-:W-:Y:S02]  /*0980*/  PRMT R7, R83, 0x5410, R84 ;  /* 0x0000541053077816 */ /* 0x000fe40000000054 */
[----:B------:R-:W-:Y:S01]  /*0990*/  ISETP.NE.AND P0, PT, R2, 0x1ff, PT ;  /* 0x000001ff0200780c */ /* 0x000fe20003f05270 */
[----:B------:R-:W-:Y:S01]  /*09a0*/  IMAD.MOV.U32 R2, RZ, RZ, RZ ;  /* 0x000000ffff027224 */ /* 0x000fe200078e00ff */
[----:B------:R-:W-:-:S05]  /*09b0*/  PRMT R6, R81, 0x5410, R82 ;  /* 0x0000541051067816 */ /* 0x000fca0000000052 */
[----:B------:R1:W-:Y:S01]  /*09c0*/  STL.64 [R1+0x90], R6 ;  /* 0x0000900601007387 */ /* 0x0003e20000100a00 */
[----:B------:R-:W-:Y:S02]  /*09d0*/  PRMT R9, R87, 0x5410, R88 ;  /* 0x0000541057097816 */ /* 0x000fe40000000058 */
[----:B------:R-:W-:Y:S01]  /*09e0*/  PRMT R8, R85, 0x5410, R86 ;  /* 0x0000541055087816 */ /* 0x000fe20000000056 */
[----:B------:R1:W-:Y:S04]  /*09f0*/  STL.U16 [R1+0xa0], R90 ;  /* 0x0000a05a01007387 */ /* 0x0003e80000100400 */
[----:B------:R1:W-:Y:S01]  /*0a00*/  STL.64 [R1+0x98], R8 ;  /* 0x0000980801007387 */ /* 0x0003e20000100a00 */
[----:B------:R-:W-:Y:S05]  /*0a10*/  @!P0 BRA `(.L_x_1) ;  /* 0x0000001400008947 */ /* 0x000fea0003800000 */
[----:B------:R-:W-:-:S04]  /*0a20*/  PRMT R2, R12, 0x9910, RZ ;  /* 0x000099100c027816 */ /* 0x000fc800000000ff */
[----:B------:R-:W-:Y:S01]  /*0a30*/  ISETP.NE.AND P0, PT, R2, 0x1ff, PT ;  /* 0x000001ff0200780c */ /* 0x000fe20003f05270 */
[----:B------:R-:W-:-:S12]  /*0a40*/  IMAD.MOV.U32 R2, RZ, RZ, 0x1 ;  /* 0x00000001ff027424 */ /* 0x000fd800078e00ff */
        /* <DEDUP_REMOVED lines=314> */
[----:B------:R-:W-:-:S13]  /*1df0*/  ISETP.NE.AND P0, PT, R2, 0x1ff, PT ;  /* 0x000001ff0200780c */ /* 0x000fda0003f05270 */
[----:B------:R-:W-:Y:S05]  /*1e00*/  @P0 EXIT ;  /* 0x000000000000094d */ /* 0x000fea0003800000 */
[----:B------:R-:W-:-:S07]  /*1e10*/  IMAD.MOV.U32 R2, RZ, RZ, 0x50 ;  /* 0x00000050ff027424 */ /* 0x000fce00078e00ff */
.L_x_1:
[----:B------:R-:W-:Y:S05]  /*1e20*/  BSYNC.RECONVERGENT B0 ;  /* 0x0000000000007941 */ /* 0x000fea0003800200 */
.L_x_0:
[----:B-1----:R-:W-:-:S05]  /*1e30*/  PRMT R5, R2, 0x9910, RZ ;  /* 0x0000991002057816 */ /* 0x002fca00000000ff */
[C---:B------:R-:W-:Y:S02]  /*1e40*/  IMAD R4, R5.reuse, 0x39, RZ ;  /* 0x0000003905047824 */ /* 0x040fe400078e02ff */
[----:B------:R-:W-:-:S03]  /*1e50*/  IMAD R5, R5, 0x13, RZ ;  /* 0x0000001305057824 */ /* 0x000fc600078e02ff */
[----:B------:R-:W-:Y:S02]  /*1e60*/  LOP3.LUT R4, R4, 0xffff, RZ, 0xc0, !PT ;  /* 0x0000ffff04047812 */ /* 0x000fe400078ec0ff */
[----:B------:R-:W-:Y:S02]  /*1e70*/  LOP3.LUT R5, R5, 0xffff, RZ, 0xc0, !PT ;  /* 0x0000ffff05057812 */ /* 0x000fe400078ec0ff */
[----:B------:R-:W-:-:S04]  /*1e80*/  SHF.R.U32.HI R4, RZ, 0x9, R4 ;  /* 0x00000009ff047819 */ /* 0x000fc80000011604 */
[----:B------:R-:W-:-:S05]  /*1e90*/  PRMT R4, R4, 0x9910, RZ ;  /* 0x0000991004047816 */ /* 0x000fca00000000ff */
[----:B------:R-:W-:-:S04]  /*1ea0*/  IMAD R4, R4, 0x9, RZ ;  /* 0x0000000904047824 */ /* 0x000fc800078e02ff */
[----:B------:R-:W-:Y:S01]  /*1eb0*/  IMAD.MOV R6, RZ, RZ, -R4 ;  /* 0x000000ffff067224 */ /* 0x000fe200078e0a04 */
[----:B------:R-:W-:-:S04]  /*1ec0*/  SHF.R.U32.HI R4, RZ, 0x9, R5 ;  /* 0x00000009ff047819 */ /* 0x000fc80000011605 */
[----:B------:R-:W-:Y:S02]  /*1ed0*/  PRMT R5, R6, 0x7710, RZ ;  /* 0x0000771006057816 */ /* 0x000fe400000000ff */
[----:B------:R-:W-:-:S03]  /*1ee0*/  PRMT R6, R4, 0x9910, RZ ;  /* 0x0000991004067816 */ /* 0x000fc600000000ff */
[----:B------:R-:W-:Y:S02]  /*1ef0*/  IMAD.IADD R4, R5, 0x1, R2 ;  /* 0x0000000105047824 */ /* 0x000fe400078e0202 */
[----:B------:R-:W-:-:S03]  /*1f00*/  IMAD R6, R6, 0x1b, RZ ;  /* 0x0000001b06067824 */ /* 0x000fc600078e02ff */
[----:B------:R-:W-:Y:S01]  /*1f10*/  LOP3.LUT R5, R4, 0xff, RZ, 0xc0, !PT ;  /* 0x000000ff04057812 */ /* 0x000fe200078ec0ff */
[----:B------:R-:W-:-:S04]  /*1f20*/  IMAD.MOV R6, RZ, RZ, -R6 ;  /* 0x000000ffff067224 */ /* 0x000fc800078e0a06 */
[----:B------:R-:W-:Y:S01]  /*1f30*/  IMAD R5, R5, 0x56, RZ ;  /* 0x0000005605057824 */ /* 0x000fe200078e02ff */
[----:B------:R-:W-:-:S04]  /*1f40*/  PRMT R7, R6, 0x7710, RZ ;  /* 0x0000771006077816 */ /* 0x000fc800000000ff */
[----:B------:R-:W-:-:S04]  /*1f50*/  SHF.R.U32.HI R5, RZ, 0x8, R5 ;  /* 0x00000008ff057819 */ /* 0x000fc80000011605 */
[----:B------:R-:W-:Y:S01]  /*1f60*/  PRMT R6, R5, 0x9910, RZ ;  /* 0x0000991005067816 */ /* 0x000fe200000000ff */
[----:B------:R-:W-:-:S05]  /*1f70*/  IMAD.IADD R5, R7, 0x1, R2 ;  /* 0x0000000107057824 */ /* 0x000fca00078e0202 */
[----:B------:R-:W-:Y:S01]  /*1f80*/  LOP3.LUT R7, R5, 0xff, RZ, 0xc0, !PT ;  /* 0x000000ff05077812 */ /* 0x000fe200078ec0ff */
[----:B------:R-:W-:-:S04]  /*1f90*/  IMAD R5, R6, 0x3, RZ ;  /* 0x0000000306057824 */ /* 0x000fc800078e02ff */
[----:B------:R-:W-:Y:S01]  /*1fa0*/  IMAD.IADD R7, R2, 0x1, -R7 ;  /* 0x0000000102077824 */ /* 0x000fe200078e0a07 */
[----:B------:R-:W-:Y:S02]  /*1fb0*/  LOP3.LUT R6, R5, 0xff, RZ, 0xc0, !PT ;  /* 0x000000ff05067812 */ /* 0x000fe400078ec0ff */
[----:B------:R-:W-:-:S03]  /*1fc0*/  LOP3.LUT R5, R4, 0xff, RZ, 0xc0, !PT ;  /* 0x000000ff04057812 */ /* 0x000fc600078ec0ff */
[C-C-:B------:R-:W-:Y:S02]  /*1fd0*/  IMAD.IADD R9, R6.reuse, 0x1, R7.reuse ;  /* 0x0000000106097824 */ /* 0x140fe400078e0207 */
[----:B------:R-:W-:Y:S02]  /*1fe0*/  IMAD.IADD R4, R6, 0x1, R7 ;  /* 0x0000000106047824 */ /* 0x000fe400078e0207 */
[----:B------:R-:W-:Y:S02]  /*1ff0*/  IMAD R6, R5, 0x2, R3 ;  /* 0x0000000205067824 */ /* 0x000fe400078e0203 */
[----:B------:R-:W-:-:S03]  /*2000*/  IMAD.IADD R92, R2, 0x1, -R5 ;  /* 0x00000001025c7824 */ /* 0x000fc600078e0a05 */
[----:B------:R-:W2:Y:S01]  /*2010*/  LDL.U16 R8, [R6] ;  /* 0x0000000006087983 */ /* 0x000ea20000100400 */
[C-C-:B------:R-:W-:Y:S02]  /*2020*/  IMAD R7, R92.reuse, 0x2, R3.reuse ;  /* 0x000000025c077824 */ /* 0x140fe400078e0203 */
[--C-:B------:R-:W-:Y:S02]  /*2030*/  IMAD R5, R92, 0x2, R3.reuse ;  /* 0x000000025c057824 */ /* 0x100fe400078e0203 */
[----:B------:R-:W-:Y:S01]  /*2040*/  IMAD R3, R9, 0x2, R3 ;  /* 0x0000000209037824 */ /* 0x000fe200078e0203 */
[----:B------:R-:W3:Y:S04]  /*2050*/  LDL.U16 R92, [R6+0x7e] ;  /* 0x00007e00065c7983 */ /* 0x000ee80000100400 */
[----:B------:R-:W4:Y:S04]  /*2060*/  LDL.U16 R9, [R7] ;  /* 0x0000000007097983 */ /* 0x000f280000100400 */
[----:B------:R-:W5:Y:S01]  /*2070*/  LDL.U16 R5, [R5+0x10] ;  /* 0x0000100005057983 */ /* 0x000f620000100400 */
[----:B--2---:R-:W-:-:S04]  /*2080*/  PRMT R89, R8, 0x9910, RZ ;  /* 0x0000991008597816 */ /* 0x004fc800000000ff */
[----:B------:R-:W-:Y:S02]  /*2090*/  ISETP.NE.AND P0, PT, R89, 0x1ff, PT ;  /* 0x000001ff5900780c */ /* 0x000fe40003f05270 */
[----:B----4-:R-:W-:-:S04]  /*20a0*/  PRMT R89, R9, 0x9910, RZ ;  /* 0x0000991009597816 */ /* 0x010fc800000000ff */
[----:B------:R-:W-:Y:S02]  /*20b0*/  ISETP.NE.AND P1, PT, R89, 0x1ff, PT ;  /* 0x000001ff5900780c */ /* 0x000fe40003f25270 */
[----:B------:R-:W2:Y:S01]  /*20c0*/  LDL.U16 R89, [R6+0x12] ;  /* 0x0000120006597983 */ /* 0x000ea20000100400 */
[----:B------:R-:W-:Y:S02]  /*20d0*/  LOP3.LUT R8, R8, 0x1ff, RZ, 0xc, !PT ;  /* 0x000001ff08087812 */ /* 0x000fe400078e0cff */
[----:B------:R-:W-:Y:S02]  /*20e0*/  LOP3.LUT R9, RZ, R9, RZ, 0x33, !PT ;  /* 0x00000009ff097212 */ /* 0x000fe400078e33ff */
[----:B--2---:R-:W-:-:S04]  /*20f0*/  PRMT R91, R89, 0x9910, RZ ;  /* 0x00009910595b7816 */ /* 0x004fc800000000ff */
[----:B------:R-:W-:Y:S02]  /*2100*/  ISETP.NE.AND P2, PT, R91, 0x1ff, PT ;  /* 0x000001ff5b00780c */ /* 0x000fe40003f45270 */
[----:B------:R-:W-:Y:S02]  /*2110*/  LOP3.LUT R91, RZ, R89, RZ, 0x33, !PT ;  /* 0x00000059ff5b7212 */ /* 0x000fe400078e33ff */
[----:B------:R-:W-:Y:S02]  /*2120*/  SEL R89, R8, 0x1ff, P0 ;  /* 0x000001ff08597807 */ /* 0x000fe40000000000 */
[----:B------:R-:W-:Y:S02]  /*2130*/  SEL R8, R9, 0xffff, P1 ;  /* 0x0000ffff09087807 */ /* 0x000fe40000800000 */
[----:B------:R-:W2:Y:S01]  /*2140*/  LDL.U16 R9, [R7+0x2] ;  /* 0x0000020007097983 */ /* 0x000ea20000100400 */
[----:B------:R-:W-:-:S04]  /*2150*/  SEL R91, R91, 0x1ff, P2 ;  /* 0x000001ff5b5b7807 */ /* 0x000fc80001000000 */
[----:B------:R-:W-:Y:S02]  /*2160*/  LOP3.LUT R8, R91, R89, R8, 0x80, !PT ;  /* 0x000000595b087212 */ /* 0x000fe400078e8008 */
[----:B--2---:R-:W-:-:S04]  /*2170*/  PRMT R89, R9, 0x9910, RZ ;  /* 0x0000991009597816 */ /* 0x004fc800000000ff */
[----:B------:R-:W-:Y:S02]  /*2180*/  ISETP.NE.AND P0, PT, R89, 0x1ff, PT ;  /* 0x000001ff5900780c */ /* 0x000fe40003f05270 */
[----:B------:R-:W2:Y:S01]  /*2190*/  LDL.U16 R89, [R6+0x24] ;  /* 0x0000240006597983 */ /* 0x000ea20000100400 */
[----:B------:R-:W-:-:S04]  /*21a0*/  LOP3.LUT R9, RZ, R9, RZ, 0x33, !PT ;  /* 0x00000009ff097212 */ /* 0x000fc800078e33ff */
[----:B------:R-:W-:Y:S02]  /*21b0*/  SEL R9, R9, 0xffff, P0 ;  /* 0x0000ffff09097807 */ /* 0x000fe40000000000 */
[----:B--2---:R-:W-:Y:S02]  /*21c0*/  PRMT R91, R89, 0x9910, RZ ;  /* 0x00009910595b7816 */ /* 0x004fe400000000ff */
[----:B------:R-:W-:Y:S02]  /*21d0*/  LOP3.LUT R89, RZ, R89, RZ, 0x33, !PT ;  /* 0x00000059ff597212 */ /* 0x000fe400078e33ff */
[----:B------:R-:W-:-:S04]  /*21e0*/  ISETP.NE.AND P1, PT, R91, 0x1ff, PT ;  /* 0x000001ff5b00780c */ /* 0x000fc80003f25270 */
[----:B------:R-:W-:-:S04]  /*21f0*/  SEL R89, R89, 0xffff, P1 ;  /* 0x0000ffff59597807 */ /* 0x000fc80000800000 */
[----:B------:R-:W-:Y:S02]  /*2200*/  LOP3.LUT R8, R89, R8, R9, 0x80, !PT ;  /* 0x0000000859087212 */ /* 0x000fe400078e8009 */
[----:B------:R-:W2:Y:S02]  /*2210*/  LDL.U16 R9, [R7+0x4] ;  /* 0x0000040007097983 */ /* 0x000ea40000100400 */
        /* <DEDUP_REMOVED lines=36> */
[----:B------:R-:W-:Y:S02]  /*2460*/  LOP3.LUT R9, RZ, R9, RZ, 0x33, !PT ;  /* 0x00000009ff097212 */ /* 0x000fe400078e33ff */
[----:B--2---:R-:W-:-:S04]  /*2470*/  PRMT R91, R89, 0x9910, RZ ;  /* 0x00009910595b7816 */ /* 0x004fc800000000ff */
[----:B------:R-:W-:Y:S02]  /*2480*/  ISETP.NE.AND P1, PT, R91, 0x1ff, PT ;  /* 0x000001ff5b00780c */ /* 0x000fe40003f25270 */
[----:B------:R-:W2:Y:S01]  /*2490*/  LDL.U16 R91, [R7+0xc] ;  /* 0x00000c00075b7983 */ /* 0x000ea20000100400 */
[----:B------:R-:W-:Y:S02]  /*24a0*/  LOP3.LUT R89, RZ, R89, RZ, 0x33, !PT ;  /* 0x00000059ff597212 */ /* 0x000fe400078e33ff */
[----:B------:R-:W-:Y:S02]  /*24b0*/  SEL R9, R9, 0xffff, P0 ;  /* 0x0000ffff09097807 */ /* 0x000fe40000000000 */
[----:B------:R-:W-:-:S04]  /*24c0*/  SEL R89, R89, 0xffff, P1 ;  /* 0x0000ffff59597807 */ /* 0x000fc80000800000 */
[----:B------:R-:W-:Y:S02]  /*24d0*/  LOP3.LUT R89, R89, R8, R9, 0x80, !PT ;  /* 0x0000000859597212 */ /* 0x000fe400078e8009 */
[----:B------:R-:W4:Y:S01]  /*24e0*/  LDL.U16 R9, [R6+0x90] ;  /* 0x0000900006097983 */ /* 0x000f220000100400 */
[----:B--2---:R-:W-:-:S04]  /*24f0*/  PRMT R8, R91, 0x9910, RZ ;  /* 0x000099105b087816 */ /* 0x004fc800000000ff */
[----:B------:R-:W-:Y:S02]  /*2500*/  ISETP.NE.AND P0, PT, R8, 0x1ff, PT ;  /* 0x000001ff0800780c */ /* 0x000fe40003f05270 */
[----:B------:R4:W2:Y:S01]  /*2510*/  LDL.U16 R8, [R7+0xe] ;  /* 0x00000e0007087983 */ /* 0x0008a20000100400 */
[----:B---3--:R-:W-:Y:S02]  /*2520*/  PRMT R93, R92, 0x9910, RZ ;  /* 0x000099105c5d7816 */ /* 0x008fe400000000ff */
[----:B------:R-:W-:Y:S02]  /*2530*/  LOP3.LUT R92, RZ, R92, RZ, 0x33, !PT ;  /* 0x0000005cff5c7212 */ /* 0x000fe400078e33ff */
[----:B------:R-:W-:Y:S02]  /*2540*/  ISETP.NE.AND P1, PT, R93, 0x1ff, PT ;  /* 0x000001ff5d00780c */ /* 0x000fe40003f25270 */
[----:B------:R-:W-:Y:S02]  /*2550*/  LOP3.LUT R91, RZ, R91, RZ, 0x33, !PT ;  /* 0x0000005bff5b7212 */ /* 0x000fe400078e33ff */
[----:B------:R-:W-:-:S02]  /*2560*/  SEL R93, R92, 0xffff, P1 ;  /* 0x0000ffff5c5d7807 */ /* 0x000fc40000800000 */
[----:B------:R-:W-:Y:S02]  /*2570*/  SEL R92, R91, 0xffff, P0 ;  /* 0x0000ffff5b5c7807 */ /* 0x000fe40000000000 */
[----:B----4-:R-:W-:Y:S02]  /*2580*/  PRMT R7, R9, 0x9910, RZ ;  /* 0x0000991009077816 */ /* 0x010fe400000000ff */
[----:B--2---:R-:W-:-:S04]  /*2590*/  PRMT R6, R8, 0x9910, RZ ;  /* 0x0000991008067816 */ /* 0x004fc800000000ff */
[----:B------:R-:W-:Y:S02]  /*25a0*/  ISETP.NE.AND P0, PT, R6, 0x1ff, PT ;  /* 0x000001ff0600780c */ /* 0x000fe40003f05270 */
[----:B------:R-:W2:Y:S01]  /*25b0*/  LDL.U16 R6, [R3] ;  /* 0x0000000003067983 */ /* 0x000ea20000100400 */
[----:B------:R-:W-:Y:S02]  /*25c0*/  LOP3.LUT R8, RZ, R8, RZ, 0x33, !PT ;  /* 0x00000008ff087212 */ /* 0x000fe400078e33ff */
[----:B------:R-:W-:Y:S02]  /*25d0*/  ISETP.NE.AND P1, PT, R7, 0x1ff, PT ;  /* 0x000001ff0700780c */ /* 0x000fe40003f25270 */
[----:B------:R-:W-:Y:S01]  /*25e0*/  LOP3.LUT R9, RZ, R9, RZ, 0x33, !PT ;  /* 0x00000009ff097212 */ /* 0x000fe200078e33ff */
[----:B------:R-:W3:Y:S01]  /*25f0*/  LDL.U16 R7, [R3+0x2] ;  /* 0x0000020003077983 */ /* 0x000ee20000100400 */
[----:B------:R-:W-:Y:S02]  /*2600*/  SEL R8, R8, 0xffff, P0 ;  /* 0x0000ffff08087807 */ /* 0x000fe40000000000 */
[----:B------:R-:W-:-:S02]  /*2610*/  LOP3.LUT R89, R93, R89, R92, 0x80, !PT ;  /* 0x000000595d597212 */ /* 0x000fc400078e805c */
[----:B------:R-:W-:-:S04]  /*2620*/  SEL R9, R9, 0xffff, P1 ;  /* 0x0000ffff09097807 */ /* 0x000fc80000800000 */
[----:B------:R-:W-:Y:S02]  /*2630*/  LOP3.LUT R89, R9, R89, R8, 0x80, !PT ;  /* 0x0000005909597212 */ /* 0x000fe400078e8008 */
[----:B------:R-:W4:Y:S01]  /*2640*/  LDL.U16 R8, [R3+0x4] ;  /* 0x0000040003087983 */ /* 0x000f220000100400 */
[----:B-----5:R-:W-:Y:S01]  /*2650*/  PRMT R9, R5, 0x9910, RZ ;  /* 0x0000991005097816 */ /* 0x020fe200000000ff */
[----:B------:R-:W-:-:S03]  /*2660*/  IMAD.U32 R4, R4, 0x2, R1 ;  /* 0x0000000204047824 */ /* 0x000fc600078e0001 */
[----:B------:R-:W-:Y:S02]  /*2670*/  ISETP.NE.AND P0, PT, R9, 0x1ff, PT ;  /* 0x000001ff0900780c */ /* 0x000fe40003f05270 */
[----:B------:R-:W5:Y:S01]  /*2680*/  LDL.U16 R3, [R4+0x14] ;  /* 0x0000140004037983 */ /* 0x000f620000100400 */
[----:B--2---:R-:W-:-:S04]  /*2690*/  PRMT R9, R6, 0x9910, RZ ;  /* 0x0000991006097816 */ /* 0x004fc800000000ff */
[----:B------:R-:W-:Y:S02]  /*26a0*/  ISETP.NE.AND P1, PT, R9, 0x1ff, PT ;  /* 0x000001ff0900780c */ /* 0x000fe40003f25270 */
[----:B------:R-:W-:Y:S02]  /*26b0*/  LOP3.LUT R9, RZ, R5, RZ, 0x33, !PT ;  /* 0x00000005ff097212 */ /* 0x000fe400078e33ff */
[----:B------:R-:W2:Y:S01]  /*26c0*/  LDL.U16 R5, [R4+0x12] ;  /* 0x0000120004057983 */ /* 0x000ea20000100400 */
[----:B------:R-:W-:Y:S02]  /*26d0*/  LOP3.LUT R91, RZ, R6, RZ, 0x33, !PT ;  /* 0x00000006ff5b7212 */ /* 0x000fe400078e33ff */
[----:B------:R-:W-:Y:S02]  /*26e0*/  SEL R6, R9, 0xffff, P0 ;  /* 0x0000ffff09067807 */ /* 0x000fe40000000000 */
[----:B------:R-:W-:Y:S01]  /*26f0*/  SEL R91, R91, 0xffff, P1 ;  /* 0x0000ffff5b5b7807 */ /* 0x000fe20000800000 */
[----:B------:R-:W5:Y:S03]  /*2700*/  LDL.U16 R9, [R4+0x28] ;  /* 0x0000280004097983 */ /* 0x000f660000100400 */
[----:B------:R-:W-:-:S02]  /*2710*/  LOP3.LUT R89, R91, R89, R6, 0x80, !PT ;  /* 0x000000595b597212 */ /* 0x000fc400078e8006 */
[----:B---3--:R-:W-:-:S04]  /*2720*/  PRMT R6, R7, 0x9910, RZ ;  /* 0x0000991007067816 */ /* 0x008fc800000000ff */
[----:B------:R-:W-:Y:S02]  /*2730*/  ISETP.NE.AND P0, PT, R6, 0x1ff, PT ;  /* 0x000001ff0600780c */ /* 0x000fe40003f05270 */
[----:B----4-:R-:W-:Y:S02]  /*2740*/  PRMT R6, R8, 0x9910, RZ ;  /* 0x0000991008067816 */ /* 0x010fe400000000ff */
[----:B------:R-:W-:Y:S02]  /*2750*/  LOP3.LUT R7, RZ, R7, RZ, 0x33, !PT ;  /* 0x00000007ff077212 */ /* 0x000fe400078e33ff */
[----:B------:R-:W-:Y:S02]  /*2760*/  ISETP.NE.AND P1, PT, R6, 0x1ff, PT ;  /* 0x000001ff0600780c */ /* 0x000fe40003f25270 */
[----:B------:R-:W-:Y:S02]  /*2770*/  LOP3.LUT R8, RZ, R8, RZ, 0x33, !PT ;  /* 0x00000008ff087212 */ /* 0x000fe400078e33ff */
[----:B------:R-:W-:-:S02]  /*2780*/  SEL R6, R7, 0xffff, P0 ;  /* 0x0000ffff07067807 */ /* 0x000fc40000000000 */
[----:B------:R-:W-:Y:S01]  /*2790*/  SEL R8, R8, 0xffff, P1 ;  /* 0x0000ffff08087807 */ /* 0x000fe20000800000 */
[----:B------:R-:W3:Y:S03]  /*27a0*/  LDL.U16 R7, [R4+0x16] ;  /* 0x0000160004077983 */ /* 0x000ee60000100400 */
[----:B------:R-:W-:Y:S02]  /*27b0*/  LOP3.LUT R89, R8, R6, R89, 0x80, !PT ;  /* 0x0000000608597212 */ /* 0x000fe400078e8059 */
[----:B------:R-:W4:Y:S01]  /*27c0*/  LDL.U16 R8, [R4+0x24] ;  /* 0x0000240004087983 */ /* 0x000f220000100400 */
[----:B--2---:R-:W-:-:S04]  /*27d0*/  PRMT R6, R5, 0x9910, RZ ;  /* 0x0000991005067816 */ /* 0x004fc800000000ff */
[----:B------:R-:W-:Y:S02]  /*27e0*/  ISETP.NE.AND P0, PT, R6, 0x1ff, PT ;  /* 0x000001ff0600780c */ /* 0x000fe40003f05270 */
[----:B-----5:R-:W-:-:S04]  /*27f0*/  PRMT R6, R3, 0x9910, RZ ;  /* 0x0000991003067816 */ /* 0x020fc800000000ff */
[----:B------:R-:W-:Y:S02]  /*2800*/  ISETP.NE.AND P1, PT, R6, 0x1ff, PT ;  /* 0x000001ff0600780c */ /* 0x000fe40003f25270 */
[----:B------:R0:W2:Y:S01]  /*2810*/  LDL.U16 R6, [R4+0x26] ;  /* 0x0000260004067983 */ /* 0x0000a20000100400 */
[----:B------:R-:W-:Y:S02]  /*2820*/  LOP3.LUT R5, RZ, R5, RZ, 0x33, !PT ;  /* 0x00000005ff057212 */ /* 0x000fe400078e33ff */
[----:B------:R-:W-:Y:S02]  /*2830*/  LOP3.LUT R3, RZ, R3, RZ, 0x33, !PT ;  /* 0x00000003ff037212 */ /* 0x000fe400078e33ff */
[----:B------:R-:W-:Y:S02]  /*2840*/  SEL R92, R5, 0xffff, P0 ;  /* 0x0000ffff055c7807 */ /* 0x000fe40000000000 */
[----:B------:R-:W-:-:S04]  /*2850*/  SEL R3, R3, 0xffff, P1 ;  /* 0x0000ffff03037807 */ /* 0x000fc80000800000 */
[----:B------:R-:W-:Y:S02]  /*2860*/  LOP3.LUT R89, R3, R92, R89, 0x80, !PT ;  /* 0x0000005c03597212 */ /* 0x000fe400078e8059 */
[----:B---3--:R-:W-:Y:S02]  /*2870*/  PRMT R3, R7, 0x9910, RZ ;  /* 0x0000991007037816 */ /* 0x008fe400000000ff */
[----:B----4-:R-:W-:Y:S02]  /*2880*/  PRMT R5, R8, 0x9910, RZ ;  /* 0x0000991008057816 */ /* 0x010fe400000000ff */
[----:B------:R-:W-:Y:S02]  /*2890*/  ISETP.NE.AND P0, PT, R3, 0x1ff, PT ;  /* 0x000001ff0300780c */ /* 0x000fe40003f05270 */
[----:B------:R-:W-:Y:S02]  /*28a0*/  ISETP.NE.AND P1, PT, R5, 0x1ff, PT ;  /* 0x000001ff0500780c */ /* 0x000fe40003f25270 */
[----:B------:R-:W-:-:S02]  /*28b0*/  LOP3.LUT R7, RZ, R7, RZ, 0x33, !PT ;  /* 0x00000007ff077212 */ /* 0x000fc400078e33ff */
[----:B------:R-:W-:Y:S02]  /*28c0*/  LOP3.LUT R8, RZ, R8, RZ, 0x33, !PT ;  /* 0x00000008ff087212 */ /* 0x000fe400078e33ff */
[----:B------:R-:W-:Y:S02]  /*28d0*/  PRMT R5, R9, 0x9910, RZ ;  /* 0x0000991009057816 */ /* 0x000fe400000000ff */
[----:B0-----:R-:W-:Y:S02]  /*28e0*/  SEL R4, R7, 0xffff, P0 ;  /* 0x0000ffff07047807 */ /* 0x001fe40000000000 */
[----:B------:R-:W-:Y:S02]  /*28f0*/  SEL R8, R8, 0xffff, P1 ;  /* 0x0000ffff08087807 */ /* 0x000fe40000800000 */
[----:B------:R-:W-:Y:S02]  /*2900*/  ISETP.NE.AND P1, PT, R5, 0x1ff, PT ;  /* 0x000001ff0500780c */ /* 0x000fe40003f25270 */
[----:B------:R-:W-:-:S02]  /*2910*/  LOP3.LUT R9, RZ, R9, RZ, 0x33, !PT ;  /* 0x00000009ff097212 */ /* 0x000fc400078e33ff */
[----:B------:R-:W-:Y:S02]  /*2920*/  LOP3.LUT R4, R8, R4, R89, 0x80, !PT ;  /* 0x0000000408047212 */ /* 0x000fe400078e8059 */
[----:B------:R-:W-:Y:S02]  /*2930*/  SEL R9, R9, 0xffff, P1 ;  /* 0x0000ffff09097807 */ /* 0x000fe40000800000 */
[----:B--2---:R-:W-:Y:S02]  /*2940*/  PRMT R3, R6, 0x9910, RZ ;  /* 0x0000991006037816 */ /* 0x004fe400000000ff */
[----:B------:R-:W-:Y:S02]  /*2950*/  LOP3.LUT R6, RZ, R6, RZ, 0x33, !PT ;  /* 0x00000006ff067212 */ /* 0x000fe400078e33ff */
[----:B------:R-:W-:-:S04]  /*2960*/  ISETP.NE.AND P0, PT, R3, 0x1ff, PT ;  /* 0x000001ff0300780c */ /* 0x000fc80003f05270 */
[----:B------:R-:W-:-:S04]  /*2970*/  SEL R3, R6, 0xffff, P0 ;  /* 0x0000ffff06037807 */ /* 0x000fc80000000000 */
[----:B------:R-:W-:-:S04]  /*2980*/  LOP3.LUT R3, R9, R3, R4, 0x80, !PT ;  /* 0x0000000309037212 */ /* 0x000fc800078e8004 */
[----:B------:R-:W-:-:S04]  /*2990*/  PRMT R4, R3, 0x9910, RZ ;  /* 0x0000991003047816 */ /* 0x000fc800000000ff */
[----:B------:R-:W-:-:S13]  /*29a0*/  ISETP.NE.AND P0, PT, R4, RZ, PT ;  /* 0x000000ff0400720c */ /* 0x000fda0003f05270 */
[----:B------:R-:W-:Y:S05]  /*29b0*/  @!P0 EXIT ;  /* 0x000000000000894d */ /* 0x000fea0003800000 */
[----:B------:R-:W-:Y:S01]  /*29c0*/  PRMT R8, R3, 0x7610, R8 ;  /* 0x0000761003087816 */ /* 0x000fe20000000008 */
[----:B------:R-:W-:Y:S01]  /*29d0*/  IMAD.U32 R89, R2, 0x2, R1 ;  /* 0x0000000202597824 */ /* 0x000fe200078e0001 */
[----:B------:R-:W0:Y:S06]  /*29e0*/  LDCU UR7, c[0x0][0x398] ;  /* 0x00007300ff0777ac */ /* 0x000e2c0008000800 */
.L_x_4:
[----:B------:R-:W1:Y:S01]  /*29f0*/  S2R R3, SR_LANEID ;  /* 0x0000000000037919 */ /* 0x000e620000000000 */
[----:B------:R-:W-:Y:S01]  /*2a00*/  VOTEU.ANY UR6, UPT, PT ;  /* 0x0000000000067886 */ /* 0x000fe200038e0100 */
[----:B------:R-:W2:Y:S01]  /*2a10*/  LDC.64 R6, c[0x0][0x390] ;  /* 0x0000e400ff067b82 */ /* 0x000ea20000000a00 */
[----:B------:R-:W1:Y:S08]  /*2a20*/  FLO.U32 R92, UR6 ;  /* 0x00000006005c7d00 */ /* 0x000e7000080e0000 */
[----:B------:R-:W2:Y:S01]  /*2a30*/  POPC R9, UR6 ;  /* 0x0000000600097d09 */ /* 0x000ea20008000000 */
[----:B-1----:R-:W-:-:S13]  /*2a40*/  ISETP.EQ.U32.AND P0, PT, R92, R3, PT ;  /* 0x000000035c00720c */ /* 0x002fda0003f02070 */
[----:B--2---:R1:W2:Y:S01]  /*2a50*/  @P0 ATOMG.E.ADD.STRONG.GPU PT, R9, desc[UR4][R6.64], R9 ;  /* 0x80000009060909a8 */ /* 0x0042a200081ef104 */
[----:B------:R-:W-:Y:S01]  /*2a60*/  PRMT R2, R10, 0x5410, R16 ;  /* 0x000054100a027816 */ /* 0x000fe20000000010 */
[----:B------:R-:W-:Y:S01]  /*2a70*/  BSSY.RECONVERGENT B0, `(.L_x_2) ;  /* 0x00000e1000007945 */ /* 0x000fe20003800200 */
[----:B------:R-:W-:Y:S01]  /*2a80*/  PRMT R3, R15, 0x5410, R14 ;  /* 0x000054100f037816 */ /* 0x000fe2000000000e */
[----:B------:R-:W3:Y:S01]  /*2a90*/  S2R R91, SR_LTMASK ;  /* 0x00000000005b7919 */ /* 0x000ee20000003900 */
[----:B------:R-:W-:Y:S02]  /*2aa0*/  PRMT R4, R13, 0x5410, R20 ;  /* 0x000054100d047816 */ /* 0x000fe40000000014 */
[----:B------:R-:W-:Y:S01]  /*2ab0*/  PRMT R5, R19, 0x5410, R18 ;  /* 0x0000541013057816 */ /* 0x000fe20000000012 */
[----:B------:R4:W-:Y:S01]  /*2ac0*/  STL.64 [R1+0xa8], R2 ;  /* 0x0000a80201007387 */ /* 0x0009e20000100a00 */
[----:B------:R-:W-:-:S03]  /*2ad0*/  LOP3.LUT R93, R8, 0xffff, RZ, 0xc0, !PT ;  /* 0x0000ffff085d7812 */ /* 0x000fc600078ec0ff */
[----:B------:R5:W-:Y:S01]  /*2ae0*/  STL.64 [R1+0xb0], R4 ;  /* 0x0000b00401007387 */ /* 0x000be20000100a00 */
[----:B-1----:R-:W-:Y:S02]  /*2af0*/  PRMT R6, R17, 0x5410, R24 ;  /* 0x0000541011067816 */ /* 0x002fe40000000018 */
[----:B------:R-:W-:Y:S01]  /*2b00*/  PRMT R7, R23, 0x5410, R22 ;  /* 0x0000541017077816 */ /* 0x000fe20000000016 */
[----:B------:R-:W1:Y:S01]  /*2b10*/  BREV R93, R93 ;  /* 0x0000005d005d7301 */ /* 0x000e620000000000 */
[----:B------:R-:W-:Y:S04]  /*2b20*/  STL.U16 [R1+0xa2], R0 ;  /* 0x0000a20001007387 */ /* 0x000fe80000100400 */
[----:B------:R0:W-:Y:S01]  /*2b30*/  STL.64 [R1+0xb8], R6 ;  /* 0x0000b80601007387 */ /* 0x0001e20000100a00 */
[----:B----4-:R-:W-:-:S02]  /*2b40*/  PRMT R2, R21, 0x5410, R28 ;  /* 0x0000541015027816 */ /* 0x010fc4000000001c */
[----:B------:R-:W-:Y:S02]  /*2b50*/  PRMT R3, R27, 0x5410, R26 ;  /* 0x000054101b037816 */ /* 0x000fe4000000001a */
[----:B-----5:R-:W-:Y:S02]  /*2b60*/  PRMT R4, R25, 0x5410, R32 ;  /* 0x0000541019047816 */ /* 0x020fe40000000020 */
[----:B------:R-:W-:Y:S01]  /*2b70*/  PRMT R5, R31, 0x5410, R30 ;  /* 0x000054101f057816 */ /* 0x000fe2000000001e */
[----:B------:R4:W-:Y:S01]  /*2b80*/  STL.64 [R1+0xc0], R2 ;  /* 0x0000c00201007387 */ /* 0x0009e20000100a00 */
[----:B-1----:R-:W1:Y:S03]  /*2b90*/  FLO.U32.SH R93, R93 ;  /* 0x0000005d005d7300 */ /* 0x002e6600000e0400 */
[----:B------:R5:W-:Y:S01]  /*2ba0*/  STL.64 [R1+0xc8], R4 ;  /* 0x0000c80401007387 */ /* 0x000be20000100a00 */
[----:B---3--:R-:W-:-:S02]  /*2bb0*/  LOP3.LUT R91, R91, UR6, RZ, 0xc0, !PT ;  /* 0x000000065b5b7c12 */ /* 0x008fc4000f8ec0ff */
[----:B0-----:R-:W-:Y:S02]  /*2bc0*/  PRMT R6, R29, 0x5410, R36 ;  /* 0x000054101d067816 */ /* 0x001fe40000000024 */
[----:B------:R-:W-:-:S05]  /*2bd0*/  PRMT R7, R35, 0x5410, R34 ;  /* 0x0000541023077816 */ /* 0x000fca0000000022 */
[----:B------:R0:W-:Y:S01]  /*2be0*/  STL.64 [R1+0xd0], R6 ;  /* 0x0000d00601007387 */ /* 0x0001e20000100a00 */
[----:B----4-:R-:W-:Y:S02]  /*2bf0*/  PRMT R2, R33, 0x5410, R40 ;  /* 0x0000541021027816 */ /* 0x010fe40000000028 */
[----:B------:R-:W-:Y:S02]  /*2c00*/  PRMT R3, R39, 0x5410, R38 ;  /* 0x0000541027037816 */ /* 0x000fe40000000026 */
[----:B-----5:R-:W-:Y:S02]  /*2c10*/  PRMT R4, R37, 0x5410, R44 ;  /* 0x0000541025047816 */ /* 0x020fe4000000002c */
[----:B------:R-:W-:Y:S01]  /*2c20*/  PRMT R5, R43, 0x5410, R42 ;  /* 0x000054102b057816 */ /* 0x000fe2000000002a */
[----:B------:R3:W-:Y:S04]  /*2c30*/  STL.64 [R1+0xd8], R2 ;  /* 0x0000d80201007387 */ /* 0x0007e80000100a00 */
[----:B------:R4:W-:Y:S01]  /*2c40*/  STL.64 [R1+0xe0], R4 ;  /* 0x0000e00401007387 */ /* 0x0009e20000100a00 */
[----:B0-----:R-:W-:-:S02]  /*2c50*/  PRMT R6, R41, 0x5410, R48 ;  /* 0x0000541029067816 */ /* 0x001fc40000000030 */
[----:B------:R-:W-:-:S05]  /*2c60*/  PRMT R7, R47, 0x5410, R46 ;  /* 0x000054102f077816 */ /* 0x000fca000000002e */
[----:B------:R0:W-:Y:S01]  /*2c70*/  STL.64 [R1+0xe8], R6 ;  /* 0x0000e80601007387 */ /* 0x0001e20000100a00 */
[----:B---3--:R-:W-:Y:S02]  /*2c80*/  PRMT R2, R45, 0x5410, R51 ;  /* 0x000054102d027816 */ /* 0x008fe40000000033 */
[----:B------:R-:W-:Y:S02]  /*2c90*/  PRMT R3, R50, 0x5410, R49 ;  /* 0x0000541032037816 */ /* 0x000fe40000000031 */
[----:B----4-:R-:W-:Y:S02]  /*2ca0*/  PRMT R4, R52, 0x5410, R53 ;  /* 0x0000541034047816 */ /* 0x010fe40000000035 */
        /* <DEDUP_REMOVED lines=25> */
[----:B------:R-:W-:Y:S01]  /*2e40*/  PRMT R3, R86, 0x5410, R87 ;  /* 0x0000541056037816 */ /* 0x000fe20000000057 */
[----:B----4-:R3:W4:Y:S04]  /*2e50*/  POPC R4, R91 ;  /* 0x0000005b00047309 */ /* 0x0107280000000000 */
[----:B------:R5:W-:Y:S01]  /*2e60*/  STL.64 [R1+0x138], R2 ;  /* 0x0001380201007387 */ /* 0x000be20000100a00 */
[----:B0-----:R-:W-:Y:S01]  /*2e70*/  PRMT R6, R12, 0x5410, R11 ;  /* 0x000054100c067816 */ /* 0x001fe2000000000b */
[----:B---3--:R-:W-:Y:S01]  /*2e80*/  VIADD R91, R8, 0xffffffff ;  /* 0xffffffff085b7836 */ /* 0x008fe20000000000 */
[----:B------:R-:W-:-:S03]  /*2e90*/  PRMT R7, R88, 0x5410, R90 ;  /* 0x0000541058077816 */ /* 0x000fc6000000005a */
[----:B------:R-:W-:Y:S01]  /*2ea0*/  STL [R1+0xa4], R6 ;  /* 0x0000a40601007387 */ /* 0x000fe20000100800 */
[----:B------:R-:W-:Y:S01]  /*2eb0*/  LOP3.LUT R91, R91, R8, RZ, 0xc0, !PT ;  /* 0x000000085b5b7212 */ /* 0x000fe200078ec0ff */
[----:B-----5:R-:W-:Y:S02]  /*2ec0*/  IMAD.MOV.U32 R2, RZ, RZ, 0x1 ;  /* 0x00000001ff027424 */ /* 0x020fe400078e00ff */
[----:B------:R-:W-:Y:S01]  /*2ed0*/  STL [R1+0x140], R7 ;  /* 0x0001400701007387 */ /* 0x000fe20000100800 */
[----:B------:R-:W-:Y:S02]  /*2ee0*/  PRMT R3, R91, 0x9910, RZ ;  /* 0x000099105b037816 */ /* 0x000fe400000000ff */
[----:B-1----:R-:W-:Y:S02]  /*2ef0*/  SHF.L.U32 R2, R2, R93, RZ ;  /* 0x0000005d02027219 */ /* 0x002fe400000006ff */
[----:B------:R-:W-:-:S03]  /*2f00*/  ISETP.NE.AND P1, PT, R3, RZ, PT ;  /* 0x000000ff0300720c */ /* 0x000fc60003f25270 */
[----:B------:R-:W-:Y:S04]  /*2f10*/  STL.U16 [R89+0xa2], R2 ;  /* 0x0000a20259007387 */ /* 0x000fe80000100400 */
[----:B--2---:R-:W4:Y:S02]  /*2f20*/  SHFL.IDX PT, R9, R9, R92, 0x1f ;  /* 0x00001f5c09097589 */ /* 0x004f2400000e0000 */
[----:B----4-:R-:W-:-:S05]  /*2f30*/  IMAD.IADD R5, R9, 0x1, R4 ;  /* 0x0000000109057824 */ /* 0x010fca00078e0204 */
[----:B------:R-:W-:-:S13]  /*2f40*/  ISETP.GE.AND P0, PT, R5, UR7, PT ;  /* 0x0000000705007c0c */ /* 0x000fda000bf06270 */
[----:B------:R-:W-:Y:S05]  /*2f50*/  @P0 BRA `(.L_x_3) ;  /* 0x0000000800480947 */ /* 0x000fea0003800000 */
[----:B------:R-:W0:Y:S01]  /*2f60*/  LDC.64 R92, c[0x0][0x380] ;  /* 0x0000e000ff5c7b82 */ /* 0x000e220000000a00 */
[----:B------:R-:W2:Y:S04]  /*2f70*/  LDL R8, [R1+0x140] ;  /* 0x0001400001087983 */ /* 0x000ea80000100800 */
[----:B------:R-:W3:Y:S01]  /*2f80*/  LDL.64 R2, [R1+0xa8] ;  /* 0x0000a80001027983 */ /* 0x000ee20000100a00 */
[----:B0-----:R-:W-:-:S03]  /*2f90*/  IMAD.WIDE R92, R5, 0xa2, R92 ;  /* 0x000000a2055c7825 */ /* 0x001fc600078e025c */
[----:B------:R-:W4:Y:S01]  /*2fa0*/  LDL.64 R4, [R1+0xb0] ;  /* 0x0000b00001047983 */ /* 0x000f220000100a00 */
[----:B--2---:R-:W-:-:S03]  /*2fb0*/  PRMT R6, R8, 0x7632, R6 ;  /* 0x0000763208067816 */ /* 0x004fc60000000006 */
[----:B------:R0:W-:Y:S01]  /*2fc0*/  STG.E.U16 desc[UR4][R92.64+0x9e], R8 ;  /* 0x00009e085c007986 */ /* 0x0001e2000c101504 */
[----:B---3--:R-:W-:-:S03]  /*2fd0*/  PRMT R7, R3, 0x7632, R7 ;  /* 0x0000763203077816 */ /* 0x008fc60000000007 */
[----:B------:R1:W-:Y:S04]  /*2fe0*/  STG.E.U16 desc[UR4][R92.64+0xa0], R6 ;  /* 0x0000a0065c007986 */ /* 0x0003e8000c101504 */
[----:B------:R-:W-:Y:S04]  /*2ff0*/  STG.E.U16 desc[UR4][R92.64+0xc], R7 ;  /* 0x00000c075c007986 */ /* 0x000fe8000c101504 */
[----:B0-----:R-:W2:Y:S01]  /*3000*/  LDL.64 R8, [R1+0xb8] ;  /* 0x0000b80001087983 */ /* 0x001ea20000100a00 */
[----:B-1----:R-:W-:-:S03]  /*3010*/  PRMT R6, R2, 0x7632, R6 ;  /* 0x0000763202067816 */ /* 0x002fc60000000006 */
[----:B------:R4:W-:Y:S04]  /*3020*/  STG.E.U16 desc[UR4][R92.64+0x6], R2 ;  /* 0x000006025c007986 */ /* 0x0009e8000c101504 */
[----:B------:R0:W-:Y:S04]  /*3030*/  STG.E.U16 desc[UR4][R92.64+0x8], R6 ;  /* 0x000008065c007986 */ /* 0x0001e8000c101504 */
[----:B------:R-:W-:Y:S01]  /*3040*/  STG.E.U16 desc[UR4][R92.64+0xa], R3 ;  /* 0x00000a035c007986 */ /* 0x000fe2000c101504 */
[----:B----4-:R-:W-:-:S03]  /*3050*/  PRMT R2, R4, 0x7632, R2 ;  /* 0x0000763204027816 */ /* 0x010fc60000000002 */
[----:B0-----:R-:W3:Y:S04]  /*3060*/  LDL.64 R6, [R1+0xc0] ;  /* 0x0000c00001067983 */ /* 0x001ee80000100a00 */
[----:B------:R0:W-:Y:S04]  /*3070*/  STG.E.U16 desc[UR4][R92.64+0x10], R2 ;  /* 0x000010025c007986 */ /* 0x0001e8000c101504 */
[----:B0-----:R-:W4:Y:S04]  /*3080*/  LDL.64 R2, [R1+0xc8] ;  /* 0x0000c80001027983 */ /* 0x001f280000100a00 */
[----:B------:R0:W-:Y:S04]  /*3090*/  STG.E.U16 desc[UR4][R92.64+0xe], R4 ;  /* 0x00000e045c007986 */ /* 0x0001e8000c101504 */
[----:B------:R1:W-:Y:S01]  /*30a0*/  STG.E.U16 desc[UR4][R92.64+0x12], R5 ;  /* 0x000012055c007986 */ /* 0x0003e2000c101504 */
[----:B0-----:R-:W-:-:S05]  /*30b0*/  PRMT R4, R5, 0x7632, R4 ;  /* 0x0000763205047816 */ /* 0x001fca0000000004 */
[----:B------:R0:W-:Y:S04]  /*30c0*/  STG.E.U16 desc[UR4][R92.64+0x14], R4 ;  /* 0x000014045c007986 */ /* 0x0001e8000c101504 */
[----:B--2---:R3:W-:Y:S01]  /*30d0*/  STG.E.U16 desc[UR4][R92.64+0x16], R8 ;  /* 0x000016085c007986 */ /* 0x0047e2000c101504 */
[----:B-1----:R-:W-:Y:S02]  /*30e0*/  PRMT R5, R8, 0x7632, R5 ;  /* 0x0000763208057816 */ /* 0x002fe40000000005 */
[----:B0-----:R-:W-:Y:S01]  /*30f0*/  PRMT R4, R9, 0x7632, R4 ;  /* 0x0000763209047816 */ /* 0x001fe20000000004 */
[----:B------:R-:W-:Y:S04]  /*3100*/  STG.E.U16 desc[UR4][R92.64+0x1a], R9 ;  /* 0x00001a095c007986 */ /* 0x000fe8000c101504 */
[----:B------:R0:W-:Y:S04]  /*3110*/  STG.E.U16 desc[UR4][R92.64+0x18], R5 ;  /* 0x000018055c007986 */ /* 0x0001e8000c101504 */
[----:B------:R-:W-:Y:S01]  /*3120*/  STG.E.U16 desc[UR4][R92.64+0x1c], R4 ;  /* 0x00001c045c007986 */ /* 0x000fe2000c101504 */
[----:B---3--:R-:W-:-:S03]  /*3130*/  PRMT R8, R7, 0x7632, R8 ;  /* 0x0000763207087816 */ /* 0x008fc60000000008 */
[----:B------:R-:W-:Y:S01]  /*3140*/  STG.E.U16 desc[UR4][R92.64+0x1e], R6 ;  /* 0x00001e065c007986 */ /* 0x000fe2000c101504 */
[----:B0-----:R-:W-:-:S03]  /*3150*/  PRMT R5, R6, 0x7632, R5 ;  /* 0x0000763206057816 */ /* 0x001fc60000000005 */
[----:B------:R0:W-:Y:S04]  /*3160*/  STG.E.U16 desc[UR4][R92.64+0x24], R8 ;  /* 0x000024085c007986 */ /* 0x0001e8000c101504 */
[----:B------:R1:W-:Y:S04]  /*3170*/  STG.E.U16 desc[UR4][R92.64+0x22], R7 ;  /* 0x000022075c007986 */ /* 0x0003e8000c101504 */
[----:B0-----:R-:W2:Y:S01]  /*3180*/  LDL.64 R8, [R1+0xd0] ;  /* 0x0000d00001087983 */ /* 0x001ea20000100a00 */
[----:B----4-:R-:W-:-:S03]  /*3190*/  PRMT R4, R2, 0x7632, R4 ;  /* 0x0000763202047816 */ /* 0x010fc60000000004 */
[----:B-1----:R-:W3:Y:S04]  /*31a0*/  LDL.64 R6, [R1+0xd8] ;  /* 0x0000d80001067983 */ /* 0x002ee80000100a00 */
[----:B------:R-:W-:Y:S04]  /*31b0*/  STG.E.U16 desc[UR4][R92.64+0x20], R5 ;  /* 0x000020055c007986 */ /* 0x000fe8000c101504 */
        /* <DEDUP_REMOVED lines=9> */
[----:B------:R-:W-:Y:S01]  /*3250*/  STG.E.U16 desc[UR4][R92.64+0x32], R9 ;  /* 0x000032095c007986 */ /* 0x000fe2000c101504 */
[----:B---3--:R-:W-:-:S03]  /*3260*/  PRMT R8, R7, 0x7632, R8 ;  /* 0x0000763207087816 */ /* 0x008fc60000000008 */
[----:B------:R0:W-:Y:S04]  /*3270*/  STG.E.U16 desc[UR4][R92.64+0x30], R3 ;  /* 0x000030035c007986 */ /* 0x0001e8000c101504 */
[----:B------:R1:W-:Y:S04]  /*3280*/  STG.E.U16 desc[UR4][R92.64+0x3c], R8 ;  /* 0x00003c085c007986 */ /* 0x0003e8000c101504 */
[----:B------:R-:W-:Y:S01]  /*3290*/  STG.E.U16 desc[UR4][R92.64+0x36], R6 ;  /* 0x000036065c007986 */ /* 0x000fe2000c101504 */
[----:B0-----:R-:W-:-:S03]  /*32a0*/  PRMT R3, R6, 0x7632, R3 ;  /* 0x0000763206037816 */ /* 0x001fc60000000003 */
[----:B------:R0:W-:Y:S04]  /*32b0*/  STG.E.U16 desc[UR4][R92.64+0x3a], R7 ;  /* 0x00003a075c007986 */ /* 0x0001e8000c101504 */
[----:B-1----:R-:W2:Y:S04]  /*32c0*/  LDL.64 R8, [R1+0xe8] ;  /* 0x0000e80001087983 */ /* 0x002ea80000100a00 */
[----:B------:R4:W-:Y:S04]  /*32d0*/  STG.E.U16 desc[UR4][R92.64+0x34], R2 ;  /* 0x000034025c007986 */ /* 0x0009e8000c101504 */
[----:B0-----:R-:W3:Y:S01]  /*32e0*/  LDL.64 R6, [R1+0xf0] ;  /* 0x0000f00001067983 */ /* 0x001ee20000100a00 */
[----:B----4-:R-:W-:-:S03]  /*32f0*/  PRMT R2, R4, 0x7632, R2 ;  /* 0x0000763204027816 */ /* 0x010fc60000000002 */
        /* <DEDUP_REMOVED lines=13> */
[----:B------:R-:W-:Y:S04]  /*33d0*/  STG.E.U16 desc[UR4][R92.64+0x54], R8 ;  /* 0x000054085c007986 */ /* 0x000fe8000c101504 */
[----:B------:R4:W-:Y:S01]  /*33e0*/  STG.E.U16 desc[UR4][R92.64+0x4c], R4 ;  /* 0x00004c045c007986 */ /* 0x0009e2000c101504 */
[----:B0-----:R-:W-:-:S03]  /*33f0*/  PRMT R5, R6, 0x7632, R5 ;  /* 0x0000763206057816 */ /* 0x001fc60000000005 */
[----:B------:R-:W-:Y:S04]  /*3400*/  STG.E.U16 desc[UR4][R92.64+0x4e], R6 ;  /* 0x00004e065c007986 */ /* 0x000fe8000c101504 */
[----:B------:R0:W-:Y:S01]  /*3410*/  STG.E.U16 desc[UR4][R92.64+0x52], R7 ;  /* 0x000052075c007986 */ /* 0x0001e2000c101504 */
[----:B----4-:R-:W-:-:S03]  /*3420*/  PRMT R4, R2, 0x7632, R4 ;  /* 0x0000763202047816 */ /* 0x010fc60000000004 */
[----:B------:R-:W2:Y:S04]  /*3430*/  LDL.64 R8, [R1+0x100] ;  /* 0x0001000001087983 */ /* 0x000ea80000100a00 */
[----:B0-----:R-:W3:Y:S04]  /*3440*/  LDL.64 R6, [R1+0x108] ;  /* 0x0001080001067983 */ /* 0x001ee80000100a00 */
        /* <DEDUP_REMOVED lines=14> */
[----:B------:R1:W-:Y:S01]  /*3530*/  STG.E.U16 desc[UR4][R92.64+0x6c], R8 ;  /* 0x00006c085c007986 */ /* 0x0003e2000c101504 */
[----:B0-----:R-:W-:Y:S02]  /*3540*/  PRMT R3, R6, 0x7632, R3 ;  /* 0x0000763206037816 */ /* 0x001fe40000000003 */
[----:B----4-:R-:W-:Y:S01]  /*3550*/  PRMT R2, R4, 0x7632, R2 ;  /* 0x0000763204027816 */ /* 0x010fe20000000002 */
[----:B-1----:R-:W2:Y:S04]  /*3560*/  LDL.64 R8, [R1+0x118] ;  /* 0x0001180001087983 */ /* 0x002ea80000100a00 */
[----:B------:R-:W-:Y:S04]  /*3570*/  STG.E.U16 desc[UR4][R92.64+0x68], R3 ;  /* 0x000068035c007986 */ /* 0x000fe8000c101504 */
[----:B------:R0:W-:Y:S04]  /*3580*/  STG.E.U16 desc[UR4][R92.64+0x70], R2 ;  /* 0x000070025c007986 */ /* 0x0001e8000c101504 */
[----:B------:R-:W-:Y:S04]  /*3590*/  STG.E.U16 desc[UR4][R92.64+0x66], R6 ;  /* 0x000066065c007986 */ /* 0x000fe8000c101504 */
[----:B------:R1:W-:Y:S04]  /*35a0*/  STG.E.U16 desc[UR4][R92.64+0x6a], R7 ;  /* 0x00006a075c007986 */ /* 0x0003e8000c101504 */
[----:B0-----:R-:W3:Y:S04]  /*35b0*/  LDL.64 R2, [R1+0x120] ;  /* 0x0001200001027983 */ /* 0x001ee80000100a00 */
[----:B-1----:R-:W4:Y:S04]  /*35c0*/  LDL.64 R6, [R1+0x128] ;  /* 0x0001280001067983 */ /* 0x002f280000100a00 */
[----:B------:R0:W-:Y:S04]  /*35d0*/  STG.E.U16 desc[UR4][R92.64+0x6e], R4 ;  /* 0x00006e045c007986 */ /* 0x0001e8000c101504 */
[----:B------:R2:W-:Y:S01]  /*35e0*/  STG.E.U16 desc[UR4][R92.64+0x72], R5 ;  /* 0x000072055c007986 */ /* 0x0005e2000c101504 */
[----:B0-----:R-:W-:-:S05]  /*35f0*/  PRMT R4, R5, 0x7632, R4 ;  /* 0x0000763205047816 */ /* 0x001fca0000000004 */
[----:B------:R0:W-:Y:S01]  /*3600*/  STG.E.U16 desc[UR4][R92.64+0x74], R4 ;  /* 0x000074045c007986 */ /* 0x0001e2000c101504 */
[----:B--2---:R-:W-:Y:S02]  /*3610*/  PRMT R5, R8, 0x7632, R5 ;  /* 0x0000763208057816 */ /* 0x004fe40000000005 */
[----:B0-----:R-:W-:Y:S01]  /*3620*/  PRMT R4, R9, 0x7632, R4 ;  /* 0x0000763209047816 */ /* 0x001fe20000000004 */
[----:B------:R-:W-:Y:S04]  /*3630*/  STG.E.U16 desc[UR4][R92.64+0x76], R8 ;  /* 0x000076085c007986 */ /* 0x000fe8000c101504 */
[----:B------:R3:W-:Y:S04]  /*3640*/  STG.E.U16 desc[UR4][R92.64+0x78], R5 ;  /* 0x000078055c007986 */ /* 0x0007e8000c101504 */
[----:B------:R4:W-:Y:S01]  /*3650*/  STG.E.U16 desc[UR4][R92.64+0x7c], R4 ;  /* 0x00007c045c007986 */ /* 0x0009e2000c101504 */
[----:B---3--:R-:W-:-:S03]  /*3660*/  PRMT R5, R2, 0x7632, R5 ;  /* 0x0000763202057816 */ /* 0x008fc60000000005 */
[----:B------:R-:W-:Y:S01]  /*3670*/  STG.E.U16 desc[UR4][R92.64+0x7e], R2 ;  /* 0x00007e025c007986 */ /* 0x000fe2000c101504 */
[----:B------:R-:W-:-:S03]  /*3680*/  PRMT R8, R3, 0x7632, R8 ;  /* 0x0000763203087816 */ /* 0x000fc60000000008 */
[----:B------:R0:W-:Y:S01]  /*3690*/  STG.E.U16 desc[UR4][R92.64+0x82], R3 ;  /* 0x000082035c007986 */ /* 0x0001e2000c101504 */
[----:B----4-:R-:W-:-:S03]  /*36a0*/  PRMT R4, R7, 0x7632, R4 ;  /* 0x0000763207047816 */ /* 0x010fc60000000004 */
[----:B------:R1:W-:Y:S04]  /*36b0*/  STG.E.U16 desc[UR4][R92.64+0x7a], R9 ;  /* 0x00007a095c007986 */ /* 0x0003e8000c101504 */
[----:B0-----:R-:W2:Y:S04]  /*36c0*/  LDL.64 R2, [R1+0x130] ;  /* 0x0001300001027983 */ /* 0x001ea80000100a00 */
[----:B------:R0:W-:Y:S01]  /*36d0*/  STG.E.U16 desc[UR4][R92.64+0x84], R8 ;  /* 0x000084085c007986 */ /* 0x0001e2000c101504 */
[----:B-1----:R-:W-:-:S03]  /*36e0*/  PRMT R9, R6, 0x7632, R9 ;  /* 0x0000763206097816 */ /* 0x002fc60000000009 */
[----:B------:R-:W-:Y:S04]  /*36f0*/  STG.E.U16 desc[UR4][R92.64+0x80], R5 ;  /* 0x000080055c007986 */ /* 0x000fe8000c101504 */
[----:B------:R1:W-:Y:S01]  /*3700*/  STG.E.U16 desc[UR4][R92.64+0x8c], R4 ;  /* 0x00008c045c007986 */ /* 0x0003e2000c101504 */
[----:B0-----:R-:W-:-:S03]  /*3710*/  PRMT R8, R6, 0x7610, R8 ;  /* 0x0000761006087816 */ /* 0x001fc60000000008 */
[----:B------:R-:W3:Y:S04]  /*3720*/  LDL R6, [R1+0xa4] ;  /* 0x0000a40001067983 */ /* 0x000ee80000100800 */
[----:B-1----:R-:W4:Y:S04]  /*3730*/  LDL.64 R4, [R1+0x138] ;  /* 0x0001380001047983 */ /* 0x002f280000100a00 */
[----:B------:R0:W-:Y:S04]  /*3740*/  STG.E.U16 desc[UR4][R92.64+0x8a], R7 ;  /* 0x00008a075c007986 */ /* 0x0001e8000c101504 */
[----:B0-----:R-:W5:Y:S04]  /*3750*/  LDL.U16 R7, [R1+0xa2] ;  /* 0x0000a20001077983 */ /* 0x001f680000100400 */
[----:B------:R0:W-:Y:S04]  /*3760*/  STG.E.U16 desc[UR4][R92.64+0x86], R8 ;  /* 0x000086085c007986 */ /* 0x0001e8000c101504 */
[----:B------:R-:W-:Y:S04]  /*3770*/  STG.E.U16 desc[UR4][R92.64+0x88], R9 ;  /* 0x000088095c007986 */ /* 0x000fe8000c101504 */
[----:B--2---:R1:W-:Y:S01]  /*3780*/  STG.E.U16 desc[UR4][R92.64+0x8e], R2 ;  /* 0x00008e025c007986 */ /* 0x0043e2000c101504 */
[----:B0-----:R-:W-:-:S03]  /*3790*/  PRMT R8, R3, 0x7632, R8 ;  /* 0x0000763203087816 */ /* 0x001fc60000000008 */
[----:B------:R0:W-:Y:S01]  /*37a0*/  STG.E.U16 desc[UR4][R92.64+0x92], R3 ;  /* 0x000092035c007986 */ /* 0x0001e2000c101504 */
[----:B-1----:R-:W-:-:S05]  /*37b0*/  PRMT R2, R2, 0x7632, R2 ;  /* 0x0000763202027816 */ /* 0x002fca0000000002 */
[----:B------:R3:W-:Y:S01]  /*37c0*/  STG.E.U16 desc[UR4][R92.64+0x90], R2 ;  /* 0x000090025c007986 */ /* 0x0007e2000c101504 */
[----:B----4-:R-:W-:Y:S02]  /*37d0*/  PRMT R9, R4, 0x7632, R9 ;  /* 0x0000763204097816 */ /* 0x010fe40000000009 */
[----:B0-----:R-:W-:Y:S02]  /*37e0*/  PRMT R3, R5, 0x7632, R3 ;  /* 0x0000763205037816 */ /* 0x001fe40000000003 */
[----:B---3--:R-:W-:Y:S01]  /*37f0*/  PRMT R2, R6, 0x7632, R2 ;  /* 0x0000763206027816 */ /* 0x008fe20000000002 */
[----:B------:R0:W-:Y:S04]  /*3800*/  STG.E.U16 desc[UR4][R92.64+0x94], R8 ;  /* 0x000094085c007986 */ /* 0x0001e8000c101504 */
[----:B------:R0:W-:Y:S04]  /*3810*/  STG.E.U16 desc[UR4][R92.64+0x96], R4 ;  /* 0x000096045c007986 */ /* 0x0001e8000c101504 */
[----:B------:R0:W-:Y:S04]  /*3820*/  STG.E.U16 desc[UR4][R92.64+0x98], R9 ;  /* 0x000098095c007986 */ /* 0x0001e8000c101504 */
[----:B------:R0:W-:Y:S04]  /*3830*/  STG.E.U16 desc[UR4][R92.64+0x9a], R5 ;  /* 0x00009a055c007986 */ /* 0x0001e8000c101504 */
[----:B------:R0:W-:Y:S04]  /*3840*/  STG.E.U16 desc[UR4][R92.64+0x9c], R3 ;  /* 0x00009c035c007986 */ /* 0x0001e8000c101504 */
[----:B-----5:R0:W-:Y:S04]  /*3850*/  STG.E.U16 desc[UR4][R92.64], R7 ;  /* 0x000000075c007986 */ /* 0x0201e8000c101504 */
[----:B------:R0:W-:Y:S04]  /*3860*/  STG.E.U16 desc[UR4][R92.64+0x2], R6 ;  /* 0x000002065c007986 */ /* 0x0001e8000c101504 */
[----:B------:R0:W-:Y:S02]  /*3870*/  STG.E.U16 desc[UR4][R92.64+0x4], R2 ;  /* 0x000004025c007986 */ /* 0x0001e4000c101504 */
.L_x_3:
[----:B------:R-:W-:Y:S05]  /*3880*/  BSYNC.RECONVERGENT B0 ;  /* 0x0000000000007941 */ /* 0x000fea0003800200 */
.L_x_2:
[----:B------:R-:W-:Y:S05]  /*3890*/  @!P1 EXIT ;  /* 0x000000000000994d */ /* 0x000fea0003800000 */
[----:B0-----:R-:W-:Y:S01]  /*38a0*/  PRMT R8, R91, 0x7610, R8 ;  /* 0x000076105b087816 */ /* 0x001fe20000000008 */
[----:B------:R-:W-:Y:S06]  /*38b0*/  BRA `(.L_x_4) ;  /* 0xfffffff0004c7947 */ /* 0x000fec000383ffff */
.L_x_5:
[----:B------:R-:W-:-:S00]  /*38c0*/  BRA `(.L_x_5) ;  /* 0xfffffffc00fc7947 */ /* 0x000fc0000383ffff */
[----:B------:R-:W-:-:S00]  /*38d0*/  NOP ;  /* 0x0000000000007918 */ /* 0x000fc00000000000 */
        /* <DEDUP_REMOVED lines=10> */
.L_x_39:


//--------------------- .text._Z14DfsSolveKernelPK5BoardiPS_ --------------------------
	.section	.text._Z14DfsSolveKernelPK5BoardiPS_,"ax",@progbits
	.align	128
        .global         _Z14DfsSolveKernelPK5BoardiPS_
        .type           _Z14DfsSolveKernelPK5BoardiPS_,@function
        .size           _Z14DfsSolveKernelPK5BoardiPS_,(.L_x_40 - _Z14DfsSolveKernelPK5BoardiPS_)
        .other          _Z14DfsSolveKernelPK5BoardiPS_,@"STO_CUDA_ENTRY STV_DEFAULT"
_Z14DfsSolveKernelPK5BoardiPS_:
.text._Z14DfsSolveKernelPK5BoardiPS_:
[----:B------:R-:W0:Y:S01]  /*0000*/  LDC R1, c[0x0][0x37c] ;  /* 0x0000df00ff017b82 */ /* 0x000e220000000800 */
[----:B------:R-:W1:Y:S01]  /*0010*/  S2R R5, SR_CTAID.X ;  /* 0x0000000000057919 */ /* 0x000e620000002500 */
[----:B------:R-:W1:Y:S01]  /*0020*/  LDCU UR4, c[0x0][0x360] ;  /* 0x00006c00ff0477ac */ /* 0x000e620008000800 */
[----:B0-----:R-:W-:Y:S01]  /*0030*/  VIADD R1, R1, 0xfffffcd0 ;  /* 0xfffffcd001017836 */ /* 0x001fe20000000000 */
[----:B------:R-:W1:Y:S01]  /*0040*/  S2R R0, SR_TID.X ;  /* 0x0000000000007919 */ /* 0x000e620000002100 */
[----:B------:R-:W0:Y:S03]  /*0050*/  LDCU UR5, c[0x0][0x388] ;  /* 0x00007100ff0577ac */ /* 0x000e260008000800 */
[C---:B------:R-:W-:Y:S02]  /*0060*/  R2UR UR11, R1.reuse ;  /* 0x00000000010b72ca */ /* 0x040fe400000e0000 */
[----:B------:R-:W-:Y:S01]  /*0070*/  R2UR UR14, R1 ;  /* 0x00000000010e72ca */ /* 0x000fe200000e0000 */
[----:B-1----:R-:W-:-:S05]  /*0080*/  IMAD R5, R5, UR4, R0 ;  /* 0x0000000405057c24 */ /* 0x002fca000f8e0200 */
[----:B0-----:R-:W-:-:S13]  /*0090*/  ISETP.GE.AND P0, PT, R5, UR5, PT ;  /* 0x0000000505007c0c */ /* 0x001fda000bf06270 */
[----:B------:R-:W-:Y:S05]  /*00a0*/  @P0 EXIT ;  /* 0x000000000000094d */ /* 0x000fea0003800000 */
[----:B------:R-:W0:Y:S01]  /*00b0*/  LDC.64 R2, c[0x4][RZ] ;  /* 0x01000000ff027b82 */ /* 0x000e220000000a00 */
[----:B------:R-:W0:Y:S02]  /*00c0*/  LDCU.64 UR12, c[0x0][0x358] ;  /* 0x00006b00ff0c77ac */ /* 0x000e240008000a00 */
[----:B0-----:R-:W2:Y:S02]  /*00d0*/  ATOMG.E.OR.STRONG.GPU PT, R2, desc[UR12][R2.64], RZ ;  /* 0x800000ff020279a8 */ /* 0x001ea4000b1ef10c */
[----:B--2---:R-:W-:-:S13]  /*00e0*/  ISETP.NE.AND P0, PT, R2, RZ, PT ;  /* 0x000000ff0200720c */ /* 0x004fda0003f05270 */
[----:B------:R-:W-:Y:S05]  /*00f0*/  @P0 EXIT ;  /* 0x000000000000094d */ /* 0x000fea0003800000 */
[----:B------:R-:W0:Y:S02]  /*0100*/  LDC.64 R8, c[0x0][0x380] ;  /* 0x0000e000ff087b82 */ /* 0x000e240000000a00 */
[----:B0-----:R-:W-:-:S05]  /*0110*/  IMAD.WIDE R8, R5, 0xa2, R8 ;  /* 0x000000a205087825 */ /* 0x001fca00078e0208 */
[----:B------:R-:W2:Y:S04]  /*0120*/  LDG.E.U16 R56, desc[UR12][R8.64] ;  /* 0x0000000c08387981 */ /* 0x000ea8000c1e1500 */
        /* <DEDUP_REMOVED lines=80> */
[----:B--2---:R-:W-:-:S02]  /*0630*/  PRMT R4, R56, 0x5410, R53 ;  /* 0x0000541038047816 */ /* 0x004fc40000000035 */
[----:B---3--:R-:W-:Y:S02]  /*0640*/  PRMT R5, R54, 0x5410, R55 ;  /* 0x0000541036057816 */ /* 0x008fe40000000037 */
[----:B----4-:R-:W-:Y:S02]  /*0650*/  PRMT R3, R47, 0x5410, R48 ;  /* 0x000054102f037816 */ /* 0x010fe40000000030 */
[----:B-----5:R-:W-:Y:S01]  /*0660*/  PRMT R2, R45, 0x5410, R46 ;  /* 0x000054102d027816 */ /* 0x020fe2000000002e */
[----:B------:R1:W-:Y:S04]  /*0670*/  STL.64 [R1], R4 ;  /* 0x0000000401007387 */ /* 0x0003e80000100a00 */
[----:B------:R2:W-:Y:S01]  /*0680*/  STL.64 [R1+0x10], R2 ;  /* 0x0000100201007387 */ /* 0x0005e20000100a00 */
[----:B------:R-:W-:-:S02]  /*0690*/  PRMT R7, R51, 0x5410, R52 ;  /* 0x0000541033077816 */ /* 0x000fc40000000034 */
[----:B------:R-:W-:Y:S02]  /*06a0*/  PRMT R6, R49, 0x5410, R50 ;  /* 0x0000541031067816 */ /* 0x000fe40000000032 */
[----:B-1----:R-:W-:-:S03]  /*06b0*/  PRMT R5, R43, 0x5410, R44 ;  /* 0x000054102b057816 */ /* 0x002fc6000000002c */
[----:B------:R1:W-:Y:S01]  /*06c0*/  STL.64 [R1+0x8], R6 ;  /* 0x0000080601007387 */ /* 0x0003e20000100a00 */
[----:B------:R-:W-:Y:S02]  /*06d0*/  PRMT R4, R41, 0x5410, R42 ;  /* 0x0000541029047816 */ /* 0x000fe4000000002a */
[----:B--2---:R-:W-:-:S03]  /*06e0*/  PRMT R3, R31, 0x5410, R32 ;  /* 0x000054101f037816 */ /* 0x004fc60000000020 */
[----:B------:R2:W-:Y:S01]  /*06f0*/  STL.64 [R1+0x18], R4 ;  /* 0x0000180401007387 */ /* 0x0005e20000100a00 */
[----:B------:R-:W-:-:S05]  /*0700*/  PRMT R2, R29, 0x5410, R30 ;  /* 0x000054101d027816 */ /* 0x000fca000000001e */
[----:B------:R3:W-:Y:S01]  /*0710*/  STL.64 [R1+0x30], R2 ;  /* 0x0000300201007387 */ /* 0x0007e20000100a00 */
[----:B-1----:R-:W-:Y:S02]  /*0720*/  PRMT R7, R39, 0x5410, R40 ;  /* 0x0000541027077816 */ /* 0x002fe40000000028 */
[----:B------:R-:W-:Y:S02]  /*0730*/  PRMT R6, R37, 0x5410, R38 ;  /* 0x0000541025067816 */ /* 0x000fe40000000026 */
[----:B0-----:R-:W-:-:S03]  /*0740*/  PRMT R9, R35, 0x5410, R36 ;  /* 0x0000541023097816 */ /* 0x001fc60000000024 */
[----:B------:R0:W-:Y:S01]  /*0750*/  STL.64 [R1+0x20], R6 ;  /* 0x0000200601007387 */ /* 0x0001e20000100a00 */
[----:B------:R-:W-:Y:S02]  /*0760*/  PRMT R8, R33, 0x5410, R34 ;  /* 0x0000541021087816 */ /* 0x000fe40000000022 */
[----:B--2---:R-:W-:-:S03]  /*0770*/  PRMT R5, R27, 0x5410, R28 ;  /* 0x000054101b057816 */ /* 0x004fc6000000001c */
[----:B------:R1:W-:Y:S01]  /*0780*/  STL.64 [R1+0x28], R8 ;  /* 0x0000280801007387 */ /* 0x0003e20000100a00 */
[----:B------:R-:W-:Y:S02]  /*0790*/  PRMT R4, R25, 0x5410, R26 ;  /* 0x0000541019047816 */ /* 0x000fe4000000001a */
[----:B---3--:R-:W-:-:S03]  /*07a0*/  PRMT R3, R15, 0x5410, R16 ;  /* 0x000054100f037816 */ /* 0x008fc60000000010 */
[----:B------:R2:W-:Y:S01]  /*07b0*/  STL.64 [R1+0x38], R4 ;  /* 0x0000380401007387 */ /* 0x0005e20000100a00 */
[----:B------:R-:W-:-:S05]  /*07c0*/  PRMT R2, R13, 0x5410, R14 ;  /* 0x000054100d027816 */ /* 0x000fca000000000e */
[----:B------:R3:W-:Y:S01]  /*07d0*/  STL.64 [R1+0x50], R2 ;  /* 0x0000500201007387 */ /* 0x0007e20000100a00 */
[----:B0-----:R-:W-:Y:S02]  /*07e0*/  PRMT R7, R23, 0x5410, R24 ;  /* 0x0000541017077816 */ /* 0x001fe40000000018 */
[----:B------:R-:W-:Y:S02]  /*07f0*/  PRMT R6, R21, 0x5410, R22 ;  /* 0x0000541015067816 */ /* 0x000fe40000000016 */
[----:B-1----:R-:W-:-:S03]  /*0800*/  PRMT R9, R19, 0x5410, R20 ;  /* 0x0000541013097816 */ /* 0x002fc60000000014 */
        /* <DEDUP_REMOVED lines=15> */
[----:B------:R-:W-:Y:S01]  /*0900*/  STL.64 [R1+0x68], R8 ;  /* 0x0000680801007387 */ /* 0x000fe20000100a00 */
[----:B------:R-:W-:Y:S02]  /*0910*/  PRMT R4, R69, 0x5410, R70 ;  /* 0x0000541045047816 */ /* 0x000fe40000000046 */
[----:B---3--:R-:W-:-:S03]  /*0920*/  PRMT R3, R83, 0x5410, R84 ;  /* 0x0000541053037816 */ /* 0x008fc60000000054 */
[----:B------:R-:W-:Y:S01]  /*0930*/  STL.64 [R1+0x78], R4 ;  /* 0x0000780401007387 */ /* 0x000fe20000100a00 */
[----:B------:R-:W-:-:S05]  /*0940*/  PRMT R2, R81, 0x5410, R82 ;  /* 0x0000541051027816 */ /* 0x000fca0000000052 */
[----:B------:R1:W-:Y:S01]  /*0950*/  STL.64 [R1+0x90], R2 ;  /* 0x0000900201007387 */ /* 0x0003e20000100a00 */
[----:B0-----:R-:W-:-:S03]  /*0960*/  PRMT R7, R75, 0x5410, R76 ;  /* 0x000054104b077816 */ /* 0x001fc6000000004c */
[----:B------:R0:W-:Y:S01]  /*0970*/  STL.U16 [R1+0x1e8], RZ ;  /* 0x0001e8ff01007387 */ /* 0x0001e20000100400 */
[----:B------:R-:W-:Y:S01]  /*0980*/  PRMT R6, R73, 0x5410, R74 ;  /* 0x0000541049067816 */ /* 0x000fe2000000004a */
[----:B-1----:R-:W-:Y:S01]  /*0990*/  IMAD.MOV.U32 R2, RZ, RZ, -0x1 ;  /* 0xffffffffff027424 */ /* 0x002fe200078e00ff */
[----:B------:R-:W-:-:S03]  /*09a0*/  PRMT R9, R79, 0x5410, R80 ;  /* 0x000054104f097816 */ /* 0x000fc60000000050 */
[----:B------:R0:W-:Y:S01]  /*09b0*/  STL.64 [R1+0x80], R6 ;  /* 0x0000800601007387 */ /* 0x0001e20000100a00 */
[----:B------:R-:W-:-:S03]  /*09c0*/  PRMT R8, R77, 0x5410, R78 ;  /* 0x000054104d087816 */ /* 0x000fc6000000004e */
[----:B------:R0:W-:Y:S01]  /*09d0*/  STL.U16 [R1+0x28a], RZ ;  /* 0x00028aff01007387 */ /* 0x0001e20000100400 */
[----:B------:R-:W-:-:S03]  /*09e0*/  PRMT R5, R87, 0x5410, R88 ;  /* 0x0000541057057816 */ /* 0x000fc60000000058 */
[----:B------:R0:W-:Y:S01]  /*09f0*/  STL.64 [R1+0x88], R8 ;  /* 0x0000880801007387 */ /* 0x0001e20000100a00 */
[----:B------:R-:W-:-:S03]  /*0a00*/  PRMT R4, R85, 0x5410, R86 ;  /* 0x0000541055047816 */ /* 0x000fc60000000056 */
[----:B------:R0:W-:Y:S04]  /*0a10*/  STL.U16 [R1+0x1ea], RZ ;  /* 0x0001eaff01007387 */ /* 0x0001e80000100400 */
[----:B------:R0:W-:Y:S04]  /*0a20*/  STL.64 [R1+0x98], R4 ;  /* 0x0000980401007387 */ /* 0x0001e80000100a00 */
[----:B------:R0:W-:Y:S04]  /*0a30*/  STL.U16 [R1+0x28c], RZ ;  /* 0x00028cff01007387 */ /* 0x0001e80000100400 */
        /* <DEDUP_REMOVED lines=115> */
[----:B------:R0:W-:Y:S04]  /*1170*/  STL [R1+0xa4], R2 ;  /* 0x0000a40201007387 */ /* 0x0001e80000100800 */
        /* <DEDUP_REMOVED lines=59> */
[----:B------:R0:W-:Y:S04]  /*1530*/  STL.U16 [R1+0xa0], R90 ;  /* 0x0000a05a01007387 */ /* 0x0001e80000100400 */
        /* <DEDUP_REMOVED lines=63> */
[----:B------:R0:W-:Y:S01]  /*1930*/  STL.U16 [R1+0x32a], RZ ;  /* 0x00032aff01007387 */ /* 0x0001e20000100400 */
[----:B------:R-:W-:Y:S01]  /*1940*/  UIADD3 UR11, UPT, UPT, UR11, 0xa4, URZ ;  /* 0x000000a40b0b7890 */ /* 0x000fe2000fffe0ff */
[----:B------:R-:W-:-:S11]  /*1950*/  UMOV UR4, URZ ;  /* 0x000000ff00047c82 */ /* 0x000fd60008000000 */
.L_x_8:
[----:B------:R-:W-:-:S09]  /*1960*/  ULEA UR5, UR4, UR14, 0x1 ;  /* 0x0000000e04057291 */ /* 0x000fd2000f8e08ff */
[----:B0-----:R-:W2:Y:S01]  /*1970*/  LDL.U16 R2, [UR5] ;  /* 0x00000005ff027983 */ /* 0x001ea20008100400 */
[----:B------:R-:W-:Y:S01]  /*1980*/  BSSY.RECONVERGENT B0, `(.L_x_6) ;  /* 0x00000bc000007945 */ /* 0x000fe20003800200 */
[----:B--2---:R-:W-:-:S04]  /*1990*/  PRMT R2, R2, 0x9910, RZ ;  /* 0x0000991002027816 */ /* 0x004fc800000000ff */
[----:B------:R-:W-:-:S13]  /*19a0*/  ISETP.NE.AND P0, PT, R2, 0x1ff, PT ;  /* 0x000001ff0200780c */ /* 0x000fda0003f05270 */
[----:B------:R-:W-:Y:S05]  /*19b0*/  @P0 BRA `(.L_x_7) ;  /* 0x0000000800e00947 */ /* 0x000fea0003800000 */
[----:B------:R-:W-:-:S04]  /*19c0*/  UPRMT UR5, UR4, 0x9910, URZ ;  /* 0x0000991004057896 */ /* 0x000fc800080000ff */
[----:B------:R-:W-:-:S04]  /*19d0*/  UIMAD UR5, UR5, 0x39, URZ ;  /* 0x00000039050578a4 */ /* 0x000fc8000f8e02ff */
[----:B------:R-:W-:-:S04]  /*19e0*/  ULOP3.LUT UR5, UR5, 0xffff, URZ, 0xc0, !UPT ;  /* 0x0000ffff05057892 */ /* 0x000fc8000f8ec0ff */
[----:B------:R-:W-:-:S04]  /*19f0*/  USHF.R.U32.HI UR5, URZ, 0x9, UR5 ;  /* 0x00000009ff057899 */ /* 0x000fc80008011605 */
[----:B------:R-:W-:-:S04]  /*1a00*/  UPRMT UR5, UR5, 0x9910, URZ ;  /* 0x0000991005057896 */ /* 0x000fc800080000ff */
[----:B------:R-:W-:-:S04]  /*1a10*/  UIMAD UR5, UR5, 0x9, URZ ;  /* 0x00000009050578a4 */ /* 0x000fc8000f8e02ff */
[----:B------:R-:W-:-:S04]  /*1a20*/  UIADD3 UR5, UPT, UPT, URZ, -UR5, URZ ;  /* 0x80000005ff057290 */ /* 0x000fc8000fffe0ff */
[----:B------:R-:W-:-:S04]  /*1a30*/  UPRMT UR5, UR5, 0x7710, URZ ;  /* 0x0000771005057896 */ /* 0x000fc800080000ff */
[----:B------:R-:W-:-:S04]  /*1a40*/  UIADD3 UR5, UPT, UPT, UR5, UR4, URZ ;  /* 0x0000000405057290 */ /* 0x000fc8000fffe0ff */
[----:B------:R-:W-:-:S04]  /*1a50*/  ULOP3.LUT UR8, UR5, 0xff, URZ, 0xc0, !UPT ;  /* 0x000000ff05087892 */ /* 0x000fc8000f8ec0ff */
[----:B------:R-:W-:Y:S02]  /*1a60*/  ULEA UR7, UR8, UR14, 0x1 ;  /* 0x0000000e08077291 */ /* 0x000fe4000f8e08ff */
[----:B------:R-:W-:-:S04]  /*1a70*/  UIADD3 UR6, UPT, UPT, -UR8, UR4, URZ ;  /* 0x0000000408067290 */ /* 0x000fc8000fffe1ff */
[----:B------:R-:W-:-:S03]  /*1a80*/  ULEA UR9, UR6, UR14, 0x1 ;  /* 0x0000000e06097291 */ /* 0x000fc6000f8e08ff */
[----:B------:R-:W2:Y:S04]  /*1a90*/  LDL.U16 R8, [UR7] ;  /* 0x00000007ff087983 */ /* 0x000ea80008100400 */
[----:B------:R-:W3:Y:S04]  /*1aa0*/  LDL.U16 R4, [UR7+0x12] ;  /* 0x00001207ff047983 */ /* 0x000ee80008100400 */
[----:B------:R-:W4:Y:S01]  /*1ab0*/  LDL.U16 R3, [UR9] ;  /* 0x00000009ff037983 */ /* 0x000f220008100400 */
[----:B------:R-:W-:-:S03]  /*1ac0*/  ULEA UR6, UR8, UR14, 0x1 ;  /* 0x0000000e08067291 */ /* 0x000fc6000f8e08ff */
[----:B------:R-:W5:Y:S04]  /*1ad0*/  LDL.U16 R2, [UR9+0x2] ;  /* 0x00000209ff027983 */ /* 0x000f680008100400 */
[----:B------:R-:W5:Y:S04]  /*1ae0*/  LDL.U16 R6, [UR9+0x4] ;  /* 0x00000409ff067983 */ /* 0x000f680008100400 */
[----:B------:R-:W5:Y:S04]  /*1af0*/  LDL.U16 R5, [UR6+0x24] ;  /* 0x00002406ff057983 */ /* 0x000f680008100400 */
[----:B------:R-:W5:Y:S01]  /*1b00*/  LDL.U16 R7, [UR6+0x36] ;  /* 0x00003606ff077983 */ /* 0x000f620008100400 */
[----:B--2---:R-:W-:-:S04]  /*1b10*/  PRMT R9, R8, 0x9910, RZ ;  /* 0x0000991008097816 */ /* 0x004fc800000000ff */
[----:B------:R-:W-:Y:S02]  /*1b20*/  ISETP.NE.AND P0, PT, R9, 0x1ff, PT ;  /* 0x000001ff0900780c */ /* 0x000fe40003f05270 */
[----:B----4-:R-:W-:-:S04]  /*1b30*/  PRMT R9, R3, 0x9910, RZ ;  /* 0x0000991003097816 */ /* 0x010fc800000000ff */
[----:B------:R-:W-:Y:S02]  /*1b40*/  ISETP.NE.AND P1, PT, R9, 0x1ff, PT ;  /* 0x000001ff0900780c */ /* 0x000fe40003f25270 */
[----:B---3--:R-:W-:Y:S02]  /*1b50*/  PRMT R9, R4, 0x9910, RZ ;  /* 0x0000991004097816 */ /* 0x008fe400000000ff */
[----:B------:R-:W-:Y:S02]  /*1b60*/  LOP3.LUT R8, R8, 0x1ff, RZ, 0xc, !PT ;  /* 0x000001ff08087812 */ /* 0x000fe400078e0cff */
[----:B------:R-:W-:Y:S02]  /*1b70*/  ISETP.NE.AND P2, PT, R9, 0x1ff, PT ;  /* 0x000001ff0900780c */ /* 0x000fe40003f45270 */
[----:B------:R-:W-:Y:S02]  /*1b80*/  LOP3.LUT R9, RZ, R4, RZ, 0x33, !PT ;  /* 0x00000004ff097212 */ /* 0x000fe400078e33ff */
[----:B------:R-:W-:Y:S01]  /*1b90*/  LOP3.LUT R3, RZ, R3, RZ, 0x33, !PT ;  /* 0x00000003ff037212 */ /* 0x000fe200078e33ff */
[----:B------:R-:W2:Y:S01]  /*1ba0*/  LDL.U16 R4, [UR9+0x6] ;  /* 0x00000609ff047983 */ /* 0x000ea20008100400 */
[----:B------:R-:W-:-:S02]  /*1bb0*/  SEL R8, R8, 0x1ff, P0 ;  /* 0x000001ff08087807 */ /* 0x000fc40000000000 */
[----:B------:R-:W-:Y:S02]  /*1bc0*/  SEL R9, R9, 0x1ff, P2 ;  /* 0x000001ff09097807 */ /* 0x000fe40001000000 */
[----:B------:R-:W-:-:S04]  /*1bd0*/  SEL R3, R3, 0xffff, P1 ;  /* 0x0000ffff03037807 */ /* 0x000fc80000800000 */
[----:B------:R-:W-:Y:S02]  /*1be0*/  LOP3.LUT R8, R9, R8, R3, 0x80, !PT ;  /* 0x0000000809087212 */ /* 0x000fe400078e8003 */
[----:B-----5:R-:W-:Y:S01]  /*1bf0*/  PRMT R9, R2, 0x9910, RZ ;  /* 0x0000991002097816 */ /* 0x020fe200000000ff */
[----:B------:R-:W3:Y:S03]  /*1c00*/  LDL.U16 R3, [UR6+0x48] ;  /* 0x00004806ff037983 */ /* 0x000ee60008100400 */
[----:B------:R-:W-:Y:S02]  /*1c10*/  ISETP.NE.AND P0, PT, R9, 0x1ff, PT ;  /* 0x000001ff0900780c */ /* 0x000fe40003f05270 */
[----:B------:R-:W-:-:S04]  /*1c20*/  PRMT R9, R5, 0x9910, RZ ;  /* 0x0000991005097816 */ /* 0x000fc800000000ff */
[----:B------:R-:W-:Y:S02]  /*1c30*/  ISETP.NE.AND P1, PT, R9, 0x1ff, PT ;  /* 0x000001ff0900780c */ /* 0x000fe40003f25270 */
[----:B------:R-:W-:Y:S02]  /*1c40*/  LOP3.LUT R9, RZ, R5, RZ, 0x33, !PT ;  /* 0x00000005ff097212 */ /* 0x000fe400078e33ff */
[----:B------:R-:W-:Y:S02]  /*1c50*/  LOP3.LUT R5, RZ, R2, RZ, 0x33, !PT ;  /* 0x00000002ff057212 */ /* 0x000fe400078e33ff */
[----:B------:R-:W4:Y:S01]  /*1c60*/  LDL.U16 R2, [UR9+0x8] ;  /* 0x00000809ff027983 */ /* 0x000f220008100400 */
[----:B------:R-:W-:Y:S02]  /*1c70*/  SEL R9, R9, 0xffff, P1 ;  /* 0x0000ffff09097807 */ /* 0x000fe40000800000 */
[----:B------:R-:W-:-:S04]  /*1c80*/  SEL R5, R5, 0xffff, P0 ;  /* 0x0000ffff05057807 */ /* 0x000fc80000000000 */
[----:B------:R-:W-:Y:S02]  /*1c90*/  LOP3.LUT R8, R9, R8, R5, 0x80, !PT ;  /* 0x0000000809087212 */ /* 0x000fe400078e8005 */
[----:B------:R-:W5:Y:S01]  /*1ca0*/  LDL.U16 R5, [UR6+0x5a] ;  /* 0x00005a06ff057983 */ /* 0x000f620008100400 */
[----:B------:R-:W-:-:S04]  /*1cb0*/  PRMT R9, R6, 0x9910, RZ ;  /* 0x0000991006097816 */ /* 0x000fc800000000ff */
[----:B------:R-:W-:Y:S02]  /*1cc0*/  ISETP.NE.AND P0, PT, R9, 0x1ff, PT ;  /* 0x000001ff0900780c */ /* 0x000fe40003f05270 */
[----:B------:R-:W-:-:S04]  /*1cd0*/  PRMT R9, R7, 0x9910, RZ ;  /* 0x0000991007097816 */ /* 0x000fc800000000ff */
[----:B------:R-:W-:Y:S02]  /*1ce0*/  ISETP.NE.AND P1, PT, R9, 0x1ff, PT ;  /* 0x000001ff0900780c */ /* 0x000fe40003f25270 */
[----:B------:R-:W-:Y:S02]  /*1cf0*/  LOP3.LUT R9, RZ, R7, RZ, 0x33, !PT ;  /* 0x00000007ff097212 */ /* 0x000fe400078e33ff */
[----:B------:R-:W-:Y:S02]  /*1d00*/  LOP3.LUT R7, RZ, R6, RZ, 0x33, !PT ;  /* 0x00000006ff077212 */ /* 0x000fe400078e33ff */
[----:B------:R-:W-:Y:S01]  /*1d10*/  SEL R9, R9, 0xffff, P1 ;  /* 0x0000ffff09097807 */ /* 0x000fe20000800000 */
[----:B------:R-:W5:Y:S01]  /*1d20*/  LDL.U16 R6, [UR9+0xa] ;  /* 0x00000a09ff067983 */ /* 0x000f620008100400 */
[----:B------:R-:W-:-:S04]  /*1d30*/  SEL R7, R7, 0xffff, P0 ;  /* 0x0000ffff07077807 */ /* 0x000fc80000000000 */
[----:B------:R-:W-:Y:S02]  /*1d40*/  LOP3.LUT R8, R9, R8, R7, 0x80, !PT ;  /* 0x0000000809087212 */ /* 0x000fe400078e8007 */
[----:B------:R-:W5:Y:S01]  /*1d50*/  LDL.U16 R7, [UR6+0x6c] ;  /* 0x00006c06ff077983 */ /* 0x000f620008100400 */
[----:B--2---:R-:W-:-:S04]  /*1d60*/  PRMT R9, R4, 0x9910, RZ ;  /* 0x0000991004097816 */ /* 0x004fc800000000ff */
[----:B------:R-:W-:Y:S02]  /*1d70*/  ISETP.NE.AND P0, PT, R9, 0x1ff, PT ;  /* 0x000001ff0900780c */ /* 0x000fe40003f05270 */
[----:B------:R-:W-:Y:S02]  /*1d80*/  LOP3.LUT R4, RZ, R4, RZ, 0x33, !PT ;  /* 0x00000004ff047212 */ /* 0x000fe400078e33ff */
[----:B---3--:R-:W-:Y:S02]  /*1d90*/  PRMT R9, R3, 0x9910, RZ ;  /* 0x0000991003097816 */ /* 0x008fe400000000ff */
[----:B------:R-:W-:Y:S02]  /*1da0*/  LOP3.LUT R3, RZ, R3, RZ, 0x33, !PT ;  /* 0x00000003ff037212 */ /* 0x000fe400078e33ff */
[----:B------:R-:W-:-:S04]  /*1db0*/  ISETP.NE.AND P1, PT, R9, 0x1ff, PT ;  /* 0x000001ff0900780c */ /* 0x000fc80003f25270 */
[----:B------:R-:W-:Y:S02]  /*1dc0*/  SEL R9, R3, 0xffff, P1 ;  /* 0x0000ffff03097807 */ /* 0x000fe40000800000 */
[----:B------:R-:W-:-:S04]  /*1dd0*/  SEL R3, R4, 0xffff, P0 ;  /* 0x0000ffff04037807 */ /* 0x000fc80000000000 */
[----:B------:R-:W-:Y:S02]  /*1de0*/  LOP3.LUT R4, R9, R8, R3, 0x80, !PT ;  /* 0x0000000809047212 */ /* 0x000fe400078e8003 */
[----:B----4-:R-:W-:Y:S01]  /*1df0*/  PRMT R9, R2, 0x9910, RZ ;  /* 0x0000991002097816 */ /* 0x010fe200000000ff */
[----:B------:R-:W2:Y:S03]  /*1e00*/  LDL.U16 R3, [UR9+0xc] ;  /* 0x00000c09ff037983 */ /* 0x000ea60008100400 */
[----:B------:R-:W-:Y:S01]  /*1e10*/  ISETP.NE.AND P0, PT, R9, 0x1ff, PT ;  /* 0x000001ff0900780c */ /* 0x000fe20003f05270 */
[----:B------:R-:W3:Y:S01]  /*1e20*/  LDL.U16 R8, [UR6+0x7e] ;  /* 0x00007e06ff087983 */ /* 0x000ee20008100400 */
[----:B-----5:R-:W-:-:S04]  /*1e30*/  PRMT R9, R5, 0x9910, RZ ;  /* 0x0000991005097816 */ /* 0x020fc800000000ff */
[----:B------:R-:W-:Y:S02]  /*1e40*/  ISETP.NE.AND P1, PT, R9, 0x1ff, PT ;  /* 0x000001ff0900780c */ /* 0x000fe40003f25270 */
[----:B------:R-:W-:Y:S02]  /*1e50*/  LOP3.LUT R9, RZ, R5, RZ, 0x33, !PT ;  /* 0x00000005ff097212 */ /* 0x000fe400078e33ff */
[----:B------:R-:W-:Y:S02]  /*1e60*/  LOP3.LUT R5, RZ, R2, RZ, 0x33, !PT ;  /* 0x00000002ff057212 */ /* 0x000fe400078e33ff */
[----:B------:R-:W-:Y:S01]  /*1e70*/  SEL R9, R9, 0xffff, P1 ;  /* 0x0000ffff09097807 */ /* 0x000fe20000800000 */
[----:B------:R-:W4:Y:S01]  /*1e80*/  LDL.U16 R2, [UR9+0xe] ;  /* 0x00000e09ff027983 */ /* 0x000f220008100400 */
[----:B------:R-:W-:-:S04]  /*1e90*/  SEL R5, R5, 0xffff, P0 ;  /* 0x0000ffff05057807 */ /* 0x000fc80000000000 */
[----:B------:R-:W-:Y:S02]  /*1ea0*/  LOP3.LUT R5, R9, R4, R5, 0x80, !PT ;  /* 0x0000000409057212 */ /* 0x000fe400078e8005 */
[----:B------:R-:W5:Y:S01]  /*1eb0*/  LDL.U16 R4, [UR6+0x90] ;  /* 0x00009006ff047983 */ /* 0x000f620008100400 */
[----:B------:R-:W-:-:S04]  /*1ec0*/  ULOP3.LUT UR6, UR5, 0xff, URZ, 0xc0, !UPT ;  /* 0x000000ff05067892 */ /* 0x000fc8000f8ec0ff */
[----:B------:R-:W-:-:S04]  /*1ed0*/  UIMAD UR6, UR6, 0x56, URZ ;  /* 0x00000056060678a4 */ /* 0x000fc8000f8e02ff */
[----:B------:R-:W-:-:S04]  /*1ee0*/  USHF.R.U32.HI UR6, URZ, 0x8, UR6 ;  /* 0x00000008ff067899 */ /* 0x000fc80008011606 */
[----:B------:R-:W-:-:S04]  /*1ef0*/  UPRMT UR10, UR6, 0x9910, URZ ;  /* 0x00009910060a7896 */ /* 0x000fc800080000ff */
[----:B------:R-:W-:-:S04]  /*1f00*/  UIMAD UR10, UR10, 0x3, URZ ;  /* 0x000000030a0a78a4 */ /* 0x000fc8000f8e02ff */
[----:B------:R-:W-:Y:S02]  /*1f10*/  UIADD3 UR10, UPT, UPT, URZ, -UR10, URZ ;  /* 0x8000000aff0a7290 */ /* 0x000fe4000fffe0ff */
[----:B------:R-:W-:Y:S02]  /*1f20*/  UIMAD.WIDE.U32 UR6, UR4, 0x2f684bdb, URZ ;  /* 0x2f684bdb040678a5 */ /* 0x000fe4000f8e00ff */
[----:B------:R-:W-:Y:S01]  /*1f30*/  UPRMT UR10, UR10, 0x7710, URZ ;  /* 0x000077100a0a7896 */ /* 0x000fe200080000ff */
[----:B------:R-:W-:Y:S01]  /*1f40*/  PRMT R9, R6, 0x9910, RZ ;  /* 0x0000991006097816 */ /* 0x000fe200000000ff */
[----:B------:R-:W-:Y:S02]  /*1f50*/  UIADD3 UR6, UPT, UPT, -UR7, UR4, URZ ;  /* 0x0000000407067290 */ /* 0x000fe4000fffe1ff */
[----:B------:R-:W-:Y:S01]  /*1f60*/  UIADD3 UR5, UPT, UPT, UR5, UR10, URZ ;  /* 0x0000000a05057290 */ /* 0x000fe2000fffe0ff */
[----:B------:R-:W-:Y:S01]  /*1f70*/  ISETP.NE.AND P0, PT, R9, 0x1ff, PT ;  /* 0x000001ff0900780c */ /* 0x000fe20003f05270 */
[----:B------:R-:W-:-:S02]  /*1f80*/  ULEA.HI UR6, UR6, UR7, URZ, 0x1f ;  /* 0x0000000706067291 */ /* 0x000fc4000f8ff8ff */
[----:B------:R-:W-:Y:S01]  /*1f90*/  ULOP3.LUT UR5, UR5, 0xff, URZ, 0xc0, !UPT ;  /* 0x000000ff05057892 */ /* 0x000fe2000f8ec0ff */
[----:B------:R-:W-:Y:S01]  /*1fa0*/  PRMT R9, R7, 0x9910, RZ ;  /* 0x0000991007097816 */ /* 0x000fe200000000ff */
[----:B------:R-:W-:Y:S02]  /*1fb0*/  USHF.R.U32.HI UR6, URZ, 0x4, UR6 ;  /* 0x00000004ff067899 */ /* 0x000fe40008011606 */
[----:B------:R-:W-:Y:S01]  /*1fc0*/  UIADD3 UR5, UPT, UPT, UR8, -UR5, URZ ;  /* 0x8000000508057290 */ /* 0x000fe2000fffe0ff */
[----:B------:R-:W-:Y:S02]  /*1fd0*/  ISETP.NE.AND P1, PT, R9, 0x1ff, PT ;  /* 0x000001ff0900780c */ /* 0x000fe40003f25270 */
[----:B------:R-:W-:Y:S02]  /*1fe0*/  LOP3.LUT R7, RZ, R7, RZ, 0x33, !PT ;  /* 0x00000007ff077212 */ /* 0x000fe400078e33ff */
[----:B------:R-:W-:Y:S01]  /*1ff0*/  LOP3.LUT R6, RZ, R6, RZ, 0x33, !PT ;  /* 0x00000006ff067212 */ /* 0x000fe200078e33ff */
[----:B------:R-:W-:Y:S01]  /*2000*/  UIMAD UR5, UR6, 0x1b, UR5 ;  /* 0x0000001b060578a4 */ /* 0x000fe2000f8e0205 */
[----:B------:R-:W-:-:S02]  /*2010*/  SEL R7, R7, 0xffff, P1 ;  /* 0x0000ffff07077807 */ /* 0x000fc40000800000 */
[----:B------:R-:W-:Y:S01]  /*2020*/  SEL R6, R6, 0xffff, P0 ;  /* 0x0000ffff06067807 */ /* 0x000fe20000000000 */
[----:B------:R-:W-:-:S03]  /*2030*/  ULEA UR5, UR5, UR14, 0x1 ;  /* 0x0000000e05057291 */ /* 0x000fc6000f8e08ff */
[----:B------:R-:W-:Y:S02]  /*2040*/  LOP3.LUT R6, R7, R5, R6, 0x80, !PT ;  /* 0x0000000507067212 */ /* 0x000fe400078e8006 */
[----:B--2---:R-:W-:Y:S02]  /*2050*/  PRMT R5, R3, 0x9910, RZ ;  /* 0x0000991003057816 */ /* 0x004fe400000000ff */
[----:B---3--:R-:W-:Y:S02]  /*2060*/  PRMT R7, R8, 0x9910, RZ ;  /* 0x0000991008077816 */ /* 0x008fe400000000ff */
[----:B------:R-:W-:Y:S02]  /*2070*/  ISETP.NE.AND P0, PT, R5, 0x1ff, PT ;  /* 0x000001ff0500780c */ /* 0x000fe40003f05270 */
[----:B------:R-:W-:Y:S01]  /*2080*/  ISETP.NE.AND P1, PT, R7, 0x1ff, PT ;  /* 0x000001ff0700780c */ /* 0x000fe20003f25270 */
[----:B------:R-:W2:Y:S01]  /*2090*/  LDL.U16 R5, [UR5] ;  /* 0x00000005ff057983 */ /* 0x000ea20008100400 */
[----:B------:R-:W-:-:S02]  /*20a0*/  LOP3.LUT R8, RZ, R8, RZ, 0x33, !PT ;  /* 0x00000008ff087212 */ /* 0x000fc400078e33ff */
[----:B------:R-:W-:Y:S01]  /*20b0*/  LOP3.LUT R3, RZ, R3, RZ, 0x33, !PT ;  /* 0x00000003ff037212 */ /* 0x000fe200078e33ff */
[----:B------:R-:W3:Y:S01]  /*20c0*/  LDL.U16 R7, [UR5+0x2] ;  /* 0x00000205ff077983 */ /* 0x000ee20008100400 */
[----:B------:R-:W-:Y:S02]  /*20d0*/  SEL R8, R8, 0xffff, P1 ;  /* 0x0000ffff08087807 */ /* 0x000fe40000800000 */
[----:B------:R-:W-:-:S04]  /*20e0*/  SEL R3, R3, 0xffff, P0 ;  /* 0x0000ffff03037807 */ /* 0x000fc80000000000 */
[----:B------:R-:W-:Y:S02]  /*20f0*/  LOP3.LUT R8, R8, R6, R3, 0x80, !PT ;  /* 0x0000000608087212 */ /* 0x000fe400078e8003 */
[----:B----4-:R-:W-:Y:S01]  /*2100*/  PRMT R3, R2, 0x9910, RZ ;  /* 0x0000991002037816 */ /* 0x010fe200000000ff */
[----:B------:R-:W4:Y:S01]  /*2110*/  LDL.U16 R6, [UR5+0x4] ;  /* 0x00000405ff067983 */ /* 0x000f220008100400 */
[----:B-----5:R-:W-:Y:S02]  /*2120*/  PRMT R9, R4, 0x9910, RZ ;  /* 0x0000991004097816 */ /* 0x020fe400000000ff */
[----:B------:R-:W-:Y:S02]  /*2130*/  ISETP.NE.AND P0, PT, R3, 0x1ff, PT ;  /* 0x000001ff0300780c */ /* 0x000fe40003f05270 */
[----:B------:R-:W5:Y:S01]  /*2140*/  LDL.U16 R3, [UR5+0x12] ;  /* 0x00001205ff037983 */ /* 0x000f620008100400 */
[----:B------:R-:W-:Y:S02]  /*2150*/  ISETP.NE.AND P1, PT, R9, 0x1ff, PT ;  /* 0x000001ff0900780c */ /* 0x000fe40003f25270 */
[----:B------:R-:W-:-:S02]  /*2160*/  LOP3.LUT R9, RZ, R4, RZ, 0x33, !PT ;  /* 0x00000004ff097212 */ /* 0x000fc400078e33ff */
[----:B------:R-:W-:Y:S02]  /*2170*/  LOP3.LUT R4, RZ, R2, RZ, 0x33, !PT ;  /* 0x00000002ff047212 */ /* 0x000fe400078e33ff */
[----:B------:R-:W5:Y:S01]  /*2180*/  LDL.U16 R2, [UR5+0x14] ;  /* 0x00001405ff027983 */ /* 0x000f620008100400 */
[----:B------:R-:W-:Y:S02]  /*2190*/  SEL R89, R9, 0xffff, P1 ;  /* 0x0000ffff09597807 */ /* 0x000fe40000800000 */
[----:B------:R-:W-:Y:S02]  /*21a0*/  SEL R9, R4, 0xffff, P0 ;  /* 0x0000ffff04097807 */ /* 0x000fe40000000000 */
[----:B------:R-:W5:Y:S02]  /*21b0*/  LDL.U16 R4, [UR9+0x10] ;  /* 0x00001009ff047983 */ /* 0x000f640008100400 */
[----:B------:R-:W-:Y:S02]  /*21c0*/  LOP3.LUT R8, R89, R8, R9, 0x80, !PT ;  /* 0x0000000859087212 */ /* 0x000fe400078e8009 */
[----:B--2---:R-:W-:-:S04]  /*21d0*/  PRMT R9, R5, 0x9910, RZ ;  /* 0x0000991005097816 */ /* 0x004fc800000000ff */
[----:B------:R-:W-:Y:S02]  /*21e0*/  ISETP.NE.AND P1, PT, R9, 0x1ff, PT ;  /* 0x000001ff0900780c */ /* 0x000fe40003f25270 */
[----:B---3--:R-:W-:-:S04]  /*21f0*/  PRMT R9, R7, 0x9910, RZ ;  /* 0x0000991007097816 */ /* 0x008fc800000000ff */
[----:B------:R-:W-:Y:S02]  /*2200*/  ISETP.NE.AND P2, PT, R9, 0x1ff, PT ;  /* 0x000001ff0900780c */ /* 0x000fe40003f45270 */
[----:B----4-:R-:W-:-:S04]  /*2210*/  PRMT R9, R6, 0x9910, RZ ;  /* 0x0000991006097816 */ /* 0x010fc800000000ff */
[----:B------:R-:W-:Y:S02]  /*2220*/  ISETP.NE.AND P3, PT, R9, 0x1ff, PT ;  /* 0x000001ff0900780c */ /* 0x000fe40003f65270 */
[----:B-----5:R-:W-:-:S04]  /*2230*/  PRMT R9, R3, 0x9910, RZ ;  /* 0x0000991003097816 */ /* 0x020fc800000000ff */
[----:B------:R-:W-:Y:S02]  /*2240*/  ISETP.NE.AND P4, PT, R9, 0x1ff, PT ;  /* 0x000001ff0900780c */ /* 0x000fe40003f85270 */
[----:B------:R-:W-:-:S04]  /*2250*/  PRMT R9, R2, 0x9910, RZ ;  /* 0x0000991002097816 */ /* 0x000fc800000000ff */
[----:B------:R-:W-:Y:S02]  /*2260*/  ISETP.NE.AND P5, PT, R9, 0x1ff, PT ;  /* 0x000001ff0900780c */ /* 0x000fe40003fa5270 */
[----:B------:R-:W-:Y:S02]  /*2270*/  PRMT R9, R4, 0x9910, RZ ;  /* 0x0000991004097816 */ /* 0x000fe400000000ff */
[----:B------:R-:W-:Y:S02]  /*2280*/  LOP3.LUT R4, RZ, R4, RZ, 0x33, !PT ;  /* 0x00000004ff047212 */ /* 0x000fe400078e33ff */
[----:B------:R-:W-:Y:S02]  /*2290*/  ISETP.NE.AND P0, PT, R9, 0x1ff, PT ;  /* 0x000001ff0900780c */ /* 0x000fe40003f05270 */
[----:B------:R-:W-:Y:S02]  /*22a0*/  LOP3.LUT R9, RZ, R5, RZ, 0x33, !PT ;  /* 0x00000005ff097212 */ /* 0x000fe400078e33ff */
[----:B------:R-:W-:-:S02]  /*22b0*/  SEL R5, R4, 0xffff, P0 ;  /* 0x0000ffff04057807 */ /* 0x000fc40000000000 */
[----:B------:R-:W-:Y:S01]  /*22c0*/  SEL R9, R9, 0xffff, P1 ;  /* 0x0000ffff09097807 */ /* 0x000fe20000800000 */
[----:B------:R-:W2:Y:S03]  /*22d0*/  LDL.U16 R4, [UR5+0x16] ;  /* 0x00001605ff047983 */ /* 0x000ea60008100400 */
[----:B------:R-:W-:Y:S02]  /*22e0*/  LOP3.LUT R8, R9, R8, R5, 0x80, !PT ;  /* 0x0000000809087212 */ /* 0x000fe400078e8005 */
[----:B------:R-:W3:Y:S01]  /*22f0*/  LDL.U16 R5, [UR5+0x24] ;  /* 0x00002405ff057983 */ /* 0x000ee20008100400 */
[----:B------:R-:W-:Y:S02]  /*2300*/  LOP3.LUT R7, RZ, R7, RZ, 0x33, !PT ;  /* 0x00000007ff077212 */ /* 0x000fe400078e33ff */
[----:B------:R-:W-:Y:S02]  /*2310*/  LOP3.LUT R6, RZ, R6, RZ, 0x33, !PT ;  /* 0x00000006ff067212 */ /* 0x000fe400078e33ff */
[----:B------:R-:W-:-:S02]  /*2320*/  SEL R7, R7, 0xffff, P2 ;  /* 0x0000ffff07077807 */ /* 0x000fc40001000000 */
[----:B------:R-:W-:-:S04]  /*2330*/  SEL R6, R6, 0xffff, P3 ;  /* 0x0000ffff06067807 */ /* 0x000fc80001800000 */
[----:B------:R-:W-:Y:S02]  /*2340*/  LOP3.LUT R8, R6, R7, R8, 0x80, !PT ;  /* 0x0000000706087212 */ /* 0x000fe400078e8008 */
[----:B------:R-:W4:Y:S04]  /*2350*/  LDL.U16 R6, [UR5+0x26] ;  /* 0x00002605ff067983 */ /* 0x000f280008100400 */
[----:B------:R-:W5:Y:S01]  /*2360*/  LDL.U16 R7, [UR5+0x28] ;  /* 0x00002805ff077983 */ /* 0x000f620008100400 */
[----:B------:R-:W-:Y:S02]  /*2370*/  LOP3.LUT R3, RZ, R3, RZ, 0x33, !PT ;  /* 0x00000003ff037212 */ /* 0x000fe400078e33ff */
[----:B------:R-:W-:Y:S02]  /*2380*/  LOP3.LUT R2, RZ, R2, RZ, 0x33, !PT ;  /* 0x00000002ff027212 */ /* 0x000fe400078e33ff */
[----:B------:R-:W-:-:S02]  /*2390*/  SEL R3, R3, 0xffff, P4 ;  /* 0x0000ffff03037807 */ /* 0x000fc40002000000 */
[----:B------:R-:W-:-:S04]  /*23a0*/  SEL R2, R2, 0xffff, P5 ;  /* 0x0000ffff02027807 */ /* 0x000fc80002800000 */
[----:B------:R-:W-:Y:S01]  /*23b0*/  LOP3.LUT R2, R2, R3, R8, 0x80, !PT ;  /* 0x0000000302027212 */ /* 0x000fe200078e8008 */
[----:B------:R-:W-:Y:S01]  /*23c0*/  ULEA UR5, UR4, UR14, 0x1 ;  /* 0x0000000e04057291 */ /* 0x000fe2000f8e08ff */
[----:B--2---:R-:W-:Y:S02]  /*23d0*/  PRMT R3, R4, 0x9910, RZ ;  /* 0x0000991004037816 */ /* 0x004fe400000000ff */
[----:B---3--:R-:W-:Y:S02]  /*23e0*/  PRMT R8, R5, 0x9910, RZ ;  /* 0x0000991005087816 */ /* 0x008fe400000000ff */
[----:B------:R-:W-:Y:S02]  /*23f0*/  ISETP.NE.AND P0, PT, R3, 0x1ff, PT ;  /* 0x000001ff0300780c */ /* 0x000fe40003f05270 */
[----:B------:R-:W-:Y:S02]  /*2400*/  ISETP.NE.AND P1, PT, R8, 0x1ff, PT ;  /* 0x000001ff0800780c */ /* 0x000fe40003f25270 */
[----:B------:R-:W-:-:S02]  /*2410*/  LOP3.LUT R4, RZ, R4, RZ, 0x33, !PT ;  /* 0x00000004ff047212 */ /* 0x000fc400078e33ff */
[----:B------:R-:W-:Y:S02]  /*2420*/  LOP3.LUT R5, RZ, R5, RZ, 0x33, !PT ;  /* 0x00000005ff057212 */ /* 0x000fe400078e33ff */
[----:B------:R-:W-:Y:S02]  /*2430*/  SEL R3, R4, 0xffff, P0 ;  /* 0x0000ffff04037807 */ /* 0x000fe40000000000 */
[----:B------:R-:W-:-:S04]  /*2440*/  SEL R5, R5, 0xffff, P1 ;  /* 0x0000ffff05057807 */ /* 0x000fc80000800000 */
[----:B------:R-:W-:Y:S02]  /*2450*/  LOP3.LUT R2, R5, R3, R2, 0x80, !PT ;  /* 0x0000000305027212 */ /* 0x000fe400078e8002 */
[----:B----4-:R-:W-:Y:S02]  /*2460*/  PRMT R3, R6, 0x9910, RZ ;  /* 0x0000991006037816 */ /* 0x010fe400000000ff */
[----:B-----5:R-:W-:Y:S02]  /*2470*/  PRMT R4, R7, 0x9910, RZ ;  /* 0x0000991007047816 */ /* 0x020fe400000000ff */
[----:B------:R-:W-:Y:S02]  /*2480*/  ISETP.NE.AND P0, PT, R3, 0x1ff, PT ;  /* 0x000001ff0300780c */ /* 0x000fe40003f05270 */
[----:B------:R-:W-:Y:S02]  /*2490*/  ISETP.NE.AND P1, PT, R4, 0x1ff, PT ;  /* 0x000001ff0400780c */ /* 0x000fe40003f25270 */
[----:B------:R-:W-:-:S02]  /*24a0*/  LOP3.LUT R6, RZ, R6, RZ, 0x33, !PT ;  /* 0x00000006ff067212 */ /* 0x000fc400078e33ff */
[----:B------:R-:W-:Y:S02]  /*24b0*/  LOP3.LUT R7, RZ, R7, RZ, 0x33, !PT ;  /* 0x00000007ff077212 */ /* 0x000fe400078e33ff */
[----:B------:R-:W-:Y:S02]  /*24c0*/  SEL R3, R6, 0xffff, P0 ;  /* 0x0000ffff06037807 */ /* 0x000fe40000000000 */
[----:B------:R-:W-:-:S04]  /*24d0*/  SEL R7, R7, 0xffff, P1 ;  /* 0x0000ffff07077807 */ /* 0x000fc80000800000 */
[----:B------:R-:W-:-:S04]  /*24e0*/  LOP3.LUT R2, R7, R3, R2, 0x80, !PT ;  /* 0x0000000307027212 */ /* 0x000fc800078e8002 */
[----:B------:R-:W-:-:S04]  /*24f0*/  PRMT R3, R2, 0x9910, RZ ;  /* 0x0000991002037816 */ /* 0x000fc800000000ff */
[----:B------:R-:W-:Y:S01]  /*2500*/  ISETP.NE.AND P0, PT, R3, RZ, PT ;  /* 0x000000ff0300720c */ /* 0x000fe20003f05270 */
[----:B------:R0:W-:Y:S04]  /*2510*/  STL.U16 [UR5+0x1e8], R2 ;  /* 0x0001e802ff007987 */ /* 0x0001e80008100405 */
[----:B------:R0:W-:Y:S08]  /*2520*/  STL.U16 [UR5+0x28a], R2 ;  /* 0x00028a02ff007987 */ /* 0x0001f00008100405 */
[----:B0-----:R-:W-:Y:S05]  /*2530*/  @!P0 EXIT ;  /* 0x000000000000894d */ /* 0x001fea0003800000 */
.L_x_7:
[----:B------:R-:W-:Y:S05]  /*2540*/  BSYNC.RECONVERGENT B0 ;  /* 0x0000000000007941 */ /* 0x000fea0003800200 */
.L_x_6:
[----:B------:R-:W-:-:S04]  /*2550*/  UIADD3 UR4, UPT, UPT, UR4, 0x1, URZ ;  /* 0x0000000104047890 */ /* 0x000fc8000fffe0ff */
[----:B------:R-:W-:-:S09]  /*2560*/  UISETP.NE.AND UP0, UPT, UR4, 0x51, UPT ;  /* 0x000000510400788c */ /* 0x000fd2000bf05270 */
[----:B------:R-:W-:Y:S05]  /*2570*/  BRA.U UP0, `(.L_x_8) ;  /* 0xfffffff100f87547 */ /* 0x000fea000b83ffff */
[----:B------:R-:W-:Y:S01]  /*2580*/  PRMT R2, R56, 0x9910, RZ ;  /* 0x0000991038027816 */ /* 0x000fe200000000ff */
[----:B------:R-:W-:Y:S03]  /*2590*/  BSSY.RECONVERGENT B0, `(.L_x_9) ;  /* 0x000019f000007945 */ /* 0x000fe60003800200 */
[----:B------:R-:W-:Y:S01]  /*25a0*/  ISETP.NE.AND P0, PT, R2, 0x1ff, PT ;  /* 0x000001ff0200780c */ /* 0x000fe20003f05270 */
[----:B------:R-:W-:-:S12]  /*25b0*/  IMAD.MOV.U32 R2, RZ, RZ, RZ ;  /* 0x000000ffff027224 */ /* 0x000fd800078e00ff */
        /* <DEDUP_REMOVED lines=321> */
[----:B------:R-:W0:Y:S01]  /*39d0*/  LDCU.64 UR4, c[0x4][URZ] ;  /* 0x01000000ff0477ac */ /* 0x000e220008000a00 */
[----:B------:R-:W-:Y:S02]  /*39e0*/  IMAD.MOV.U32 R2, RZ, RZ, RZ ;  /* 0x000000ffff027224 */ /* 0x000fe400078e00ff */
[----:B------:R-:W-:Y:S02]  /*39f0*/  IMAD.MOV.U32 R3, RZ, RZ, 0x1 ;  /* 0x00000001ff037424 */ /* 0x000fe400078e00ff */
[----:B0-----:R-:W-:Y:S02]  /*3a00*/  IMAD.U32 R4, RZ, RZ, UR4 ;  /* 0x00000004ff047e24 */ /* 0x001fe4000f8e00ff */
[----:B------:R-:W-:-:S05]  /*3a10*/  IMAD.U32 R5, RZ, RZ, UR5 ;  /* 0x00000005ff057e24 */ /* 0x000fca000f8e00ff */
[----:B------:R-:W2:Y:S02]  /*3a20*/  ATOMG.E.CAS.STRONG.GPU PT, R2, [R4], R2, R3 ;  /* 0x00000002040273a9 */ /* 0x000ea400001ee103 */
[----:B--2---:R-:W-:-:S13]  /*3a30*/  ISETP.NE.AND P0, PT, R2, RZ, PT ;  /* 0x000000ff0200720c */ /* 0x004fda0003f05270 */
[----:B------:R-:W-:Y:S05]  /*3a40*/  @P0 EXIT ;  /* 0x000000000000094d */ /* 0x000fea0003800000 */
[----:B------:R-:W0:Y:S02]  /*3a50*/  LDC.64 R2, c[0x0][0x390] ;  /* 0x0000e400ff027b82 */ /* 0x000e240000000a00 */
[----:B0-----:R-:W-:Y:S04]  /*3a60*/  STG.E.U16 desc[UR12][R2.64], R56 ;  /* 0x0000003802007986 */ /* 0x001fe8000c10150c */
[----:B------:R-:W-:Y:S04]  /*3a70*/  STG.E.U16 desc[UR12][R2.64+0x2], R53 ;  /* 0x0000023502007986 */ /* 0x000fe8000c10150c */
        /* <DEDUP_REMOVED lines=78> */
[----:B------:R-:W-:Y:S01]  /*3f60*/  STG.E.U16 desc[UR12][R2.64+0xa0], R90 ;  /* 0x0000a05a02007986 */ /* 0x000fe2000c10150c */
[----:B------:R-:W-:Y:S05]  /*3f70*/  EXIT ;  /* 0x000000000000794d */ /* 0x000fea0003800000 */
.L_x_10:
[----:B------:R-:W-:Y:S05]  /*3f80*/  BSYNC.RECONVERGENT B0 ;  /* 0x0000000000007941 */ /* 0x000fea0003800200 */
.L_x_9:
[----:B------:R-:W0:Y:S02]  /*3f90*/  LDC.64 R4, c[0x4][RZ] ;  /* 0x01000000ff047b82 */ /* 0x000e240000000a00 */
.L_x_37:
[----:B012---:R-:W2:Y:S02]  /*3fa0*/  ATOMG.E.OR.STRONG.GPU PT, R0, desc[UR12][R4.64], RZ ;  /* 0x800000ff040079a8 */ /* 0x007ea4000b1ef10c */
[----:B--2---:R-:W-:-:S13]  /*3fb0*/  ISETP.NE.AND P0, PT, R0, RZ, PT ;  /* 0x000000ff0000720c */ /* 0x004fda0003f05270 */
[----:B------:R-:W-:Y:S05]  /*3fc0*/  @P0 EXIT ;  /* 0x000000000000094d */ /* 0x000fea0003800000 */
[----:B------:R-:W-:-:S05]  /*3fd0*/  LEA R15, R2, UR14, 0x1 ;  /* 0x0000000e020f7c11 */ /* 0x000fca000f8e08ff */
[----:B------:R-:W2:Y:S01]  /*3fe0*/  LDL.U16 R6, [R15+0x1e8] ;  /* 0x0001e8000f067983 */ /* 0x000ea20000100400 */
[----:B------:R-:W-:Y:S01]  /*3ff0*/  BSSY.RECONVERGENT B0, `(.L_x_11) ;  /* 0x0000451000007945 */ /* 0x000fe20003800200 */
[----:B------:R-:W-:Y:S01]  /*4000*/  IMAD.MOV.U32 R3, RZ, RZ, R2 ;  /* 0x000000ffff037224 */ /* 0x000fe200078e0002 */
[----:B--2---:R-:W-:-:S13]  /*4010*/  ISETP.NE.AND P0, PT, R6, RZ, PT ;  /* 0x000000ff0600720c */ /* 0x004fda0003f05270 */
[----:B------:R-:W-:Y:S05]  /*4020*/  @P0 BRA `(.L_x_12) ;  /* 0x0000000000200947 */ /* 0x000fea0003800000 */
[----:B------:R-:W-:Y:S01]  /*4030*/  IMAD.MOV.U32 R6, RZ, RZ, 0x1ff ;  /* 0x000001ffff067424 */ /* 0x000fe200078e00ff */
[----:B------:R-:W-:-:S05]  /*4040*/  LEA R0, R2, UR14, 0x1 ;  /* 0x0000000e02007c11 */ /* 0x000fca000f8e08ff */
[----:B------:R0:W-:Y:S04]  /*4050*/  STL.U16 [R0], R6 ;  /* 0x0000000600007387 */ /* 0x0001e80000100400 */
[----:B------:R-:W2:Y:S01]  /*4060*/  LDL.U16 R3, [R15+0x28a] ;  /* 0x00028a000f037983 */ /* 0x000ea20000100400 */
[----:B------:R-:W-:-:S03]  /*4070*/  LEA R2, R2, UR11, 0x2 ;  /* 0x0000000b02027c11 */ /* 0x000fc6000f8e10ff */
[----:B--2---:R0:W-:Y:S04]  /*4080*/  STL.U16 [R15+0x1e8], R3 ;  /* 0x0001e8030f007387 */ /* 0x0041e80000100400 */
[----:B------:R-:W5:Y:S01]  /*4090*/  LDL R2, [R2] ;  /* 0x0000000002027983 */ /* 0x000f620000100800 */
[----:B------:R-:W-:Y:S05]  /*40a0*/  BRA `(.L_x_13) ;  /* 0x0000004400147947 */ /* 0x000fea0003800000 */
.L_x_12:
[----:B------:R-:W0:Y:S08]  /*40b0*/  BREV R0, R6 ;  /* 0x0000000600007301 */ /* 0x000e300000000000 */
[----:B0-----:R-:W0:Y:S02]  /*40c0*/  FLO.U32.SH R8, R0 ;  /* 0x0000000000087300 */ /* 0x001e2400000e0400 */
[----:B0-----:R-:W-:-:S13]  /*40d0*/  ISETP.NE.AND P0, PT, R8, -0x1, PT ;  /* 0xffffffff0800780c */ /* 0x001fda0003f05270 */
[----:B------:R-:W-:Y:S05]  /*40e0*/  @!P0 BRA `(.L_x_14) ;  /* 0x0000004000e48947 */ /* 0x000fea0003800000 */
[----:B------:R-:W-:-:S04]  /*40f0*/  IMAD.HI R0, R2, 0x38e38e39, RZ ;  /* 0x38e38e3902007827 */ /* 0x000fc800078e02ff */
[----:B------:R-:W-:Y:S01]  /*4100*/  IMAD.MOV.U32 R11, RZ, RZ, 0x1 ;  /* 0x00000001ff0b7424 */ /* 0x000fe200078e00ff */
[----:B------:R-:W-:-:S04]  /*4110*/  SHF.R.S32.HI R7, RZ, 0x1, R0 ;  /* 0x00000001ff077819 */ /* 0x000fc80000011400 */
[----:B------:R-:W-:Y:S02]  /*4120*/  LEA.HI R7, R0, R7, RZ, 0x1 ;  /* 0x0000000700077211 */ /* 0x000fe400078f08ff */
[----:B------:R-:W-:Y:S02]  /*4130*/  SHF.L.U32 R11, R11, R8, RZ ;  /* 0x000000080b0b7219 */ /* 0x000fe400000006ff */
[----:B------:R-:W-:Y:S01]  /*4140*/  LEA R0, R2, UR14, 0x1 ;  /* 0x0000000e02007c11 */ /* 0x000fe2000f8e08ff */
[----:B------:R-:W-:Y:S01]  /*4150*/  IMAD R9, R7, 0x9, RZ ;  /* 0x0000000907097824 */ /* 0x000fe200078e02ff */
[----:B------:R-:W-:-:S03]  /*4160*/  LOP3.LUT R6, R6, R11, RZ, 0x30, !PT ;  /* 0x0000000b06067212 */ /* 0x000fc600078e30ff */
[----:B------:R-:W-:Y:S01]  /*4170*/  IMAD.IADD R7, R2, 0x1, -R9 ;  /* 0x0000000102077824 */ /* 0x000fe200078e0a09 */
[----:B------:R-:W-:Y:S01]  /*4180*/  ISETP.NE.AND P0, PT, R9, RZ, PT ;  /* 0x000000ff0900720c */ /* 0x000fe20003f05270 */
[----:B------:R0:W-:Y:S03]  /*4190*/  STL.U16 [R15+0x1e8], R6 ;  /* 0x0001e8060f007387 */ /* 0x0001e60000100400 */
[----:B------:R-:W-:Y:S01]  /*41a0*/  ISETP.NE.AND P2, PT, R7, RZ, PT ;  /* 0x000000ff0700720c */ /* 0x000fe20003f45270 */
[----:B------:R1:W-:Y:S01]  /*41b0*/  STL.U16 [R0], R11 ;  /* 0x0000000b00007387 */ /* 0x0003e20000100400 */
[----:B------:R-:W-:-:S07]  /*41c0*/  LEA R8, R9, UR14, 0x1 ;  /* 0x0000000e09087c11 */ /* 0x000fce000f8e08ff */
[----:B------:R-:W-:-:S04]  /*41d0*/  @P0 LEA R10, R7, UR14, 0x1 ;  /* 0x0000000e070a0c11 */ /* 0x000fc8000f8e08ff */
[----:B------:R-:W2:Y:S04]  /*41e0*/  @P2 LDL.U16 R13, [R8] ;  /* 0x00000000080d2983 */ /* 0x000ea80000100400 */
[----:B------:R-:W3:Y:S01]  /*41f0*/  @P0 LDL.U16 R10, [R10] ;  /* 0x000000000a0a0983 */ /* 0x000ee20000100400 */
[----:B0-----:R-:W-:Y:S02]  /*4200*/  PRMT R6, R11, 0x7610, R6 ;  /* 0x000076100b067816 */ /* 0x001fe40000000006 */
[----:B--2---:R-:W-:Y:S02]  /*4210*/  @P2 PRMT R16, R13, 0x9910, RZ ;  /* 0x000099100d102816 */ /* 0x004fe400000000ff */
[----:B---3--:R-:W-:Y:S02]  /*4220*/  @P0 PRMT R14, R10, 0x9910, RZ ;  /* 0x000099100a0e0816 */ /* 0x008fe400000000ff */
[----:B------:R-:W-:-:S02]  /*4230*/  @P0 LOP3.LUT R12, RZ, R10, RZ, 0x33, !PT ;  /* 0x0000000aff0c0212 */ /* 0x000fc400078e33ff */
[----:B------:R-:W-:Y:S01]  /*4240*/  @P0 ISETP.NE.AND P1, PT, R14, 0x1ff, PT ;  /* 0x000001ff0e00080c */ /* 0x000fe20003f25270 */
[----:B------:R-:W-:-:S03]  /*4250*/  @P2 IMAD.MOV.U32 R14, RZ, RZ, R16 ;  /* 0x000000ffff0e2224 */ /* 0x000fc600078e0010 */
[----:B-1----:R-:W-:Y:S02]  /*4260*/  @P0 SEL R11, R12, 0xffff, P1 ;  /* 0x0000ffff0c0b0807 */ /* 0x002fe40000800000 */
[----:B------:R-:W-:Y:S02]  /*4270*/  @P2 ISETP.NE.AND P1, PT, R14, 0x1ff, PT ;  /* 0x000001ff0e00280c */ /* 0x000fe40003f25270 */
[----:B------:R-:W-:Y:S02]  /*4280*/  @P2 LOP3.LUT R13, RZ, R13, RZ, 0x33, !PT ;  /* 0x0000000dff0d2212 */ /* 0x000fe400078e33ff */
[----:B------:R-:W-:Y:S02]  /*4290*/  @P0 LOP3.LUT R11, R11, R6, RZ, 0xc0, !PT ;  /* 0x000000060b0b0212 */ /* 0x000fe400078ec0ff */
[----:B------:R-:W-:Y:S02]  /*42a0*/  @P2 SEL R13, R13, 0xffff, P1 ;  /* 0x0000ffff0d0d2807 */ /* 0x000fe40000800000 */
[----:B------:R-:W-:-:S04]  /*42b0*/  @P0 PRMT R6, R11, 0x7610, R6 ;  /* 0x000076100b060816 */ /* 0x000fc80000000006 */
[----:B------:R-:W-:-:S04]  /*42c0*/  @P2 LOP3.LUT R13, R13, R6, RZ, 0xc0, !PT ;  /* 0x000000060d0d2212 */ /* 0x000fc800078ec0ff */
[----:B------:R-:W-:-:S04]  /*42d0*/  @P2 PRMT R6, R13, 0x7610, R6 ;  /* 0x000076100d062816 */ /* 0x000fc80000000006 */
[----:B------:R-:W-:-:S04]  /*42e0*/  PRMT R10, R6, 0x9910, RZ ;  /* 0x00009910060a7816 */ /* 0x000fc800000000ff */
[----:B------:R-:W-:-:S13]  /*42f0*/  ISETP.NE.AND P0, PT, R10, RZ, PT ;  /* 0x000000ff0a00720c */ /* 0x000fda0003f05270 */
[----:B------:R-:W-:Y:S05]  /*4300*/  @!P0 BRA `(.L_x_15) ;  /* 0x0000001400388947 */ /* 0x000fea0003800000 */
[----:B------:R-:W-:Y:S02]  /*4310*/  VIADD R13, R7, 0x9 ;  /* 0x00000009070d7836 */ /* 0x000fe40000000000 */
[----:B------:R-:W-:-:S03]  /*4320*/  VIADD R11, R9, 0x1 ;  /* 0x00000001090b7836 */ /* 0x000fc60000000000 */
[-C--:B------:R-:W-:Y:S02]  /*4330*/  ISETP.NE.AND P0, PT, R13, R2.reuse, PT ;  /* 0x000000020d00720c */ /* 0x080fe40003f05270 */
[----:B------:R-:W-:-:S11]  /*4340*/  ISETP.NE.AND P2, PT, R11, R2, PT ;  /* 0x000000020b00720c */ /* 0x000fd60003f45270 */
[----:B------:R-:W-:Y:S02]  /*4350*/  @P0 LEA R10, R13, UR14, 0x1 ;  /* 0x0000000e0d0a0c11 */ /* 0x000fe4000f8e08ff */
[----:B------:R-:W2:Y:S04]  /*4360*/  @P2 LDL.U16 R12, [R8+0x2] ;  /* 0x00000200080c2983 */ /* 0x000ea80000100400 */
[----:B------:R-:W3:Y:S01]  /*4370*/  @P0 LDL.U16 R10, [R10] ;  /* 0x000000000a0a0983 */ /* 0x000ee20000100400 */
[----:B--2---:R-:W-:Y:S02]  /*4380*/  @P2 PRMT R14, R12, 0x9910, RZ ;  /* 0x000099100c0e2816 */ /* 0x004fe400000000ff */
[----:B---3--:R-:W-:Y:S02]  /*4390*/  @P0 PRMT R13, R10, 0x9910, RZ ;  /* 0x000099100a0d0816 */ /* 0x008fe400000000ff */
[----:B------:R-:W-:-:S02]  /*43a0*/  @P0 LOP3.LUT R11, RZ, R10, RZ, 0x33, !PT ;  /* 0x0000000aff0b0212 */ /* 0x000fc400078e33ff */
[----:B------:R-:W-:Y:S01]  /*43b0*/  @P0 ISETP.NE.AND P1, PT, R13, 0x1ff, PT ;  /* 0x000001ff0d00080c */ /* 0x000fe20003f25270 */
[----:B------:R-:W-:-:S03]  /*43c0*/  @P2 IMAD.MOV.U32 R13, RZ, RZ, R14 ;  /* 0x000000ffff0d2224 */ /* 0x000fc600078e000e */
[----:B------:R-:W-:Y:S02]  /*43d0*/  @P0 SEL R11, R11, 0xffff, P1 ;  /* 0x0000ffff0b0b0807 */ /* 0x000fe40000800000 */
[----:B------:R-:W-:Y:S02]  /*43e0*/  @P2 LOP3.LUT R12, RZ, R12, RZ, 0x33, !PT ;  /* 0x0000000cff0c2212 */ /* 0x000fe400078e33ff */
[----:B------:R-:W-:Y:S02]  /*43f0*/  @P2 ISETP.NE.AND P1, PT, R13, 0x1ff, PT ;  /* 0x000001ff0d00280c */ /* 0x000fe40003f25270 */
        /* <DEDUP_REMOVED lines=152> */
[----:B------:R-:W3:Y:S02]  /*4d80*/  @P0 LDL.U16 R9, [R9] ;  /* 0x0000000009090983 */ /* 0x000ee40000100400 */
[----:B---3--:R-:W-:Y:S02]  /*4d90*/  @P0 PRMT R11, R9, 0x9910, RZ ;  /* 0x00009910090b0816 */ /* 0x008fe400000000ff */
[----:B------:R-:W-:-:S02]  /*4da0*/  @P0 LOP3.LUT R10, RZ, R9, RZ, 0x33, !PT ;  /* 0x00000009ff0a0212 */ /* 0x000fc400078e33ff */
[----:B------:R-:W-:Y:S02]  /*4db0*/  @P0 ISETP.NE.AND P1, PT, R11, 0x1ff, PT ;  /* 0x000001ff0b00080c */ /* 0x000fe40003f25270 */
[----:B--2---:R-:W-:Y:S02]  /*4dc0*/  @P2 PRMT R12, R8, 0x9910, RZ ;  /* 0x00009910080c2816 */ /* 0x004fe400000000ff */
[----:B------:R-:W-:Y:S02]  /*4dd0*/  @P0 SEL R11, R10, 0xffff, P1 ;  /* 0x0000ffff0a0b0807 */ /* 0x000fe40000800000 */
[----:B------:R-:W-:Y:S02]  /*4de0*/  @P2 LOP3.LUT R10, RZ, R8, RZ, 0x33, !PT ;  /* 0x00000008ff0a2212 */ /* 0x000fe400078e33ff */
[----:B------:R-:W-:Y:S02]  /*4df0*/  @P2 ISETP.NE.AND P1, PT, R12, 0x1ff, PT ;  /* 0x000001ff0c00280c */ /* 0x000fe40003f25270 */
[----:B------:R-:W-:-:S02]  /*4e00*/  @P0 LOP3.LUT R11, R11, R6, RZ, 0xc0, !PT ;  /* 0x000000060b0b0212 */ /* 0x000fc400078ec0ff */
[----:B------:R-:W-:Y:S02]  /*4e10*/  @P2 SEL R9, R10, 0xffff, P1 ;  /* 0x0000ffff0a092807 */ /* 0x000fe40000800000 */
[----:B------:R-:W-:-:S04]  /*4e20*/  @P0 PRMT R6, R11, 0x7610, R6 ;  /* 0x000076100b060816 */ /* 0x000fc80000000006 */
[----:B------:R-:W-:-:S04]  /*4e30*/  @P2 LOP3.LUT R9, R9, R6, RZ, 0xc0, !PT ;  /* 0x0000000609092212 */ /* 0x000fc800078ec0ff */
[----:B------:R-:W-:-:S04]  /*4e40*/  @P2 PRMT R6, R9, 0x7610, R6 ;  /* 0x0000761009062816 */ /* 0x000fc80000000006 */
[----:B------:R-:W-:-:S04]  /*4e50*/  PRMT R8, R6, 0x9910, RZ ;  /* 0x0000991006087816 */ /* 0x000fc800000000ff */
[----:B------:R-:W-:-:S13]  /*4e60*/  ISETP.NE.AND P0, PT, R8, RZ, PT ;  /* 0x000000ff0800720c */ /* 0x000fda0003f05270 */
[----:B------:R-:W-:Y:S05]  /*4e70*/  @!P0 BRA `(.L_x_15) ;  /* 0x00000008005c8947 */ /* 0x000fea0003800000 */
[----:B------:R-:W-:Y:S01]  /*4e80*/  PRMT R8, R7, 0x9910, RZ ;  /* 0x0000991007087816 */ /* 0x000fe200000000ff */
[----:B------:R-:W-:Y:S04]  /*4e90*/  BSSY.RELIABLE B1, `(.L_x_16) ;  /* 0x000001e000017945 */ /* 0x000fe80003800100 */
[----:B------:R-:W-:-:S05]  /*4ea0*/  IMAD R8, R8, 0x56, RZ ;  /* 0x0000005608087824 */ /* 0x000fca00078e02ff */
[----:B------:R-:W-:-:S04]  /*4eb0*/  LOP3.LUT R9, R8, 0xffff, RZ, 0xc0, !PT ;  /* 0x0000ffff08097812 */ /* 0x000fc800078ec0ff */
[----:B------:R-:W-:-:S04]  /*4ec0*/  SHF.R.U32.HI R8, RZ, 0xf, R9 ;  /* 0x0000000fff087819 */ /* 0x000fc80000011609 */
[----:B------:R-:W-:Y:S01]  /*4ed0*/  LEA.HI R8, R9, R8, RZ, 0x18 ;  /* 0x0000000809087211 */ /* 0x000fe200078fc0ff */
[----:B------:R-:W-:-:S03]  /*4ee0*/  IMAD.HI R9, R2, 0x4bda12f7, RZ ;  /* 0x4bda12f702097827 */ /* 0x000fc600078e02ff */
[----:B------:R-:W-:Y:S02]  /*4ef0*/  PRMT R8, R8, 0x9910, RZ ;  /* 0x0000991008087816 */ /* 0x000fe400000000ff */
[----:B------:R-:W-:-:S03]  /*4f00*/  SHF.R.U32.HI R10, RZ, 0x1f, R9 ;  /* 0x0000001fff0a7819 */ /* 0x000fc60000011609 */
[----:B------:R-:W-:Y:S01]  /*4f10*/  IMAD R8, R8, 0x3, RZ ;  /* 0x0000000308087824 */ /* 0x000fe200078e02ff */
[----:B------:R-:W-:-:S03]  /*4f20*/  LEA.HI.SX32 R9, R9, R10, 0x1d ;  /* 0x0000000a09097211 */ /* 0x000fc600078feaff */
[----:B------:R-:W-:-:S05]  /*4f30*/  IMAD.MOV R8, RZ, RZ, -R8 ;  /* 0x000000ffff087224 */ /* 0x000fca00078e0a08 */
[----:B------:R-:W-:-:S05]  /*4f40*/  PRMT R8, R8, 0x7710, RZ ;  /* 0x0000771008087816 */ /* 0x000fca00000000ff */
[----:B------:R-:W-:-:S05]  /*4f50*/  IMAD.IADD R8, R7, 0x1, R8 ;  /* 0x0000000107087824 */ /* 0x000fca00078e0208 */
[----:B------:R-:W-:-:S04]  /*4f60*/  LOP3.LUT R8, R8, 0xffff, RZ, 0xc0, !PT ;  /* 0x0000ffff08087812 */ /* 0x000fc800078ec0ff */
[----:B------:R-:W-:-:S05]  /*4f70*/  PRMT R8, R8, 0x8880, RZ ;  /* 0x0000888008087816 */ /* 0x000fca00000000ff */
[----:B------:R-:W-:-:S04]  /*4f80*/  IMAD.IADD R8, R7, 0x1, -R8 ;  /* 0x0000000107087824 */ /* 0x000fc800078e0a08 */
[----:B------:R-:W-:-:S05]  /*4f90*/  IMAD R11, R9, 0x1b, R8 ;  /* 0x0000001b090b7824 */ /* 0x000fca00078e0208 */
[C---:B------:R-:W-:Y:S02]  /*4fa0*/  ISETP.NE.AND P0, PT, R11.reuse, R2, PT ;  /* 0x000000020b00720c */ /* 0x040fe40003f05270 */
[----:B------:R-:W-:-:S11]  /*4fb0*/  LEA R7, R11, UR14, 0x1 ;  /* 0x0000000e0b077c11 */ /* 0x000fd6000f8e08ff */
[----:B------:R-:W-:Y:S05]  /*4fc0*/  @!P0 BRA `(.L_x_17) ;  /* 0x0000000000288947 */ /* 0x000fea0003800000 */
[----:B------:R-:W2:Y:S02]  /*4fd0*/  LDL.U16 R8, [R7] ;  /* 0x0000000007087983 */ /* 0x000ea40000100400 */
[----:B--2---:R-:W-:Y:S02]  /*4fe0*/  PRMT R9, R8, 0x9910, RZ ;  /* 0x0000991008097816 */ /* 0x004fe400000000ff */
[----:B------:R-:W-:Y:S02]  /*4ff0*/  LOP3.LUT R8, RZ, R8, RZ, 0x33, !PT ;  /* 0x00000008ff087212 */ /* 0x000fe400078e33ff */
[----:B------:R-:W-:-:S04]  /*5000*/  ISETP.NE.AND P0, PT, R9, 0x1ff, PT ;  /* 0x000001ff0900780c */ /* 0x000fc80003f05270 */
[----:B------:R-:W-:-:S04]  /*5010*/  SEL R9, R8, 0xffff, P0 ;  /* 0x0000ffff08097807 */ /* 0x000fc80000000000 */
[----:B------:R-:W-:-:S04]  /*5020*/  LOP3.LUT R6, R9, R6, RZ, 0xc0, !PT ;  /* 0x0000000609067212 */ /* 0x000fc800078ec0ff */
[----:B------:R-:W-:-:S04]  /*5030*/  PRMT R8, R6, 0x9910, RZ ;  /* 0x0000991006087816 */ /* 0x000fc800000000ff */
[----:B------:R-:W-:-:S13]  /*5040*/  ISETP.NE.AND P0, PT, R8, RZ, PT ;  /* 0x000000ff0800720c */ /* 0x000fda0003f05270 */
[----:B------:R-:W-:Y:S05]  /*5050*/  @!P0 BREAK.RELIABLE B1 ;  /* 0x0000000000018942 */ /* 0x000fea0003800100 */
[----:B------:R-:W-:Y:S05]  /*5060*/  @!P0 BRA `(.L_x_15) ;  /* 0x0000000400e08947 */ /* 0x000fea0003800000 */
.L_x_17:
[----:B------:R-:W-:Y:S05]  /*5070*/  BSYNC.RELIABLE B1 ;  /* 0x0000000000017941 */ /* 0x000fea0003800100 */
.L_x_16:
[----:B------:R-:W-:Y:S01]  /*5080*/  VIADD R9, R11, 0x1 ;  /* 0x000000010b097836 */ /* 0x000fe20000000000 */
[----:B------:R-:W-:Y:S04]  /*5090*/  BSSY.RELIABLE B1, `(.L_x_18) ;  /* 0x000000d000017945 */ /* 0x000fe80003800100 */
[----:B------:R-:W-:-:S13]  /*50a0*/  ISETP.NE.AND P0, PT, R9, R2, PT ;  /* 0x000000020900720c */ /* 0x000fda0003f05270 */
[----:B------:R-:W-:Y:S05]  /*50b0*/  @!P0 BRA `(.L_x_19) ;  /* 0x0000000000288947 */ /* 0x000fea0003800000 */
[----:B------:R-:W2:Y:S02]  /*50c0*/  LDL.U16 R8, [R7+0x2] ;  /* 0x0000020007087983 */ /* 0x000ea40000100400 */
        /* <DEDUP_REMOVED lines=9> */
.L_x_19:
[----:B------:R-:W-:Y:S05]  /*5160*/  BSYNC.RELIABLE B1 ;  /* 0x0000000000017941 */ /* 0x000fea0003800100 */
.L_x_18:
        /* <DEDUP_REMOVED lines=14> */
.L_x_21:
[----:B------:R-:W-:Y:S05]  /*5250*/  BSYNC.RELIABLE B1 ;  /* 0x0000000000017941 */ /* 0x000fea0003800100 */
.L_x_20:
        /* <DEDUP_REMOVED lines=14> */
.L_x_23:
[----:B------:R-:W-:Y:S05]  /*5340*/  BSYNC.RELIABLE B1 ;  /* 0x0000000000017941 */ /* 0x000fea0003800100 */
.L_x_22:
        /* <DEDUP_REMOVED lines=14> */
.L_x_25:
[----:B------:R-:W-:Y:S05]  /*5430*/  BSYNC.RELIABLE B1 ;  /* 0x0000000000017941 */ /* 0x000fea0003800100 */
.L_x_24:
        /* <DEDUP_REMOVED lines=14> */
.L_x_27:
[----:B------:R-:W-:Y:S05]  /*5520*/  BSYNC.RELIABLE B1 ;  /* 0x0000000000017941 */ /* 0x000fea0003800100 */
.L_x_26:
        /* <DEDUP_REMOVED lines=14> */
.L_x_29:
[----:B------:R-:W-:Y:S05]  /*5610*/  BSYNC.RELIABLE B1 ;  /* 0x0000000000017941 */ /* 0x000fea0003800100 */
.L_x_28:
        /* <DEDUP_REMOVED lines=14> */
.L_x_31:
[----:B------:R-:W-:Y:S05]  /*5700*/  BSYNC.RELIABLE B1 ;  /* 0x0000000000017941 */ /* 0x000fea0003800100 */
.L_x_30:
        /* <DEDUP_REMOVED lines=13> */
[----:B------:R-:W-:Y:S05]  /*57e0*/  @P0 BRA `(.L_x_33) ;  /* 0x00000000000c0947 */ /* 0x000fea0003800000 */
.L_x_15:
[----:B------:R-:W-:-:S05]  /*57f0*/  IMAD.MOV.U32 R3, RZ, RZ, 0x1ff ;  /* 0x000001ffff037424 */ /* 0x000fca00078e00ff */
[----:B------:R1:W-:Y:S01]  /*5800*/  STL.U16 [R0], R3 ;  /* 0x0000000300007387 */ /* 0x0003e20000100400 */
[----:B------:R-:W-:Y:S05]  /*5810*/  BRA `(.L_x_13) ;  /* 0x0000002c00387947 */ /* 0x000fea0003800000 */
.L_x_33:
[----:B------:R-:W-:Y:S05]  /*5820*/  BSYNC.RELIABLE B1 ;  /* 0x0000000000017941 */ /* 0x000fea0003800100 */
.L_x_32:
[----:B------:R-:W2:Y:S01]  /*5830*/  LDL.U16 R6, [R1] ;  /* 0x0000000001067983 */ /* 0x000ea20000100400 */
[----:B------:R-:W-:Y:S01]  /*5840*/  BSSY.RECONVERGENT B1, `(.L_x_34) ;  /* 0x0000195000017945 */ /* 0x000fe20003800200 */
[----:B------:R-:W-:Y:S01]  /*5850*/  IMAD.MOV.U32 R2, RZ, RZ, RZ ;  /* 0x000000ffff027224 */ /* 0x000fe200078e00ff */
[----:B--2---:R-:W-:-:S04]  /*5860*/  PRMT R0, R6, 0x9910, RZ ;  /* 0x0000991006007816 */ /* 0x004fc800000000ff */
[----:B------:R-:W-:-:S13]  /*5870*/  ISETP.NE.AND P0, PT, R0, 0x1ff, PT ;  /* 0x000001ff0000780c */ /* 0x000fda0003f05270 */
[----:B------:R-:W-:Y:S05]  /*5880*/  @!P0 BRA `(.L_x_35) ;  /* 0x0000001800408947 */ /* 0x000fea0003800000 */
[----:B------:R-:W2:Y:S01]  /*5890*/  LDL.U16 R7, [R1+0x2] ;  /* 0x0000020001077983 */ /* 0x000ea20000100400 */
[----:B------:R-:W-:Y:S01]  /*58a0*/  IMAD.MOV.U32 R2, RZ, RZ, 0x1 ;  /* 0x00000001ff027424 */ /* 0x000fe200078e00ff */
        /* <DEDUP_REMOVED lines=393> */
[----:B------:R-:W2:Y:S02]  /*7140*/  LDL.U16 R78, [R1+0xa0] ;  /* 0x0000a000014e7983 */ /* 0x000ea40000100400 */
[----:B--2---:R-:W-:-:S04]  /*7150*/  PRMT R0, R78, 0x9910, RZ ;  /* 0x000099104e007816 */ /* 0x004fc800000000ff */
[----:B------:R-:W-:-:S13]  /*7160*/  ISETP.NE.AND P0, PT, R0, 0x1ff, PT ;  /* 0x000001ff0000780c */ /* 0x000fda0003f05270 */
[----:B------:R-:W-:Y:S05]  /*7170*/  @P0 BRA `(.L_x_36) ;  /* 0x0000000c00540947 */ /* 0x000fea0003800000 */
[----:B------:R-:W-:-:S07]  /*7180*/  IMAD.MOV.U32 R2, RZ, RZ, 0x50 ;  /* 0x00000050ff027424 */ /* 0x000fce00078e00ff */
.L_x_35:
[----:B------:R-:W-:Y:S05]  /*7190*/  BSYNC.RECONVERGENT B1 ;  /* 0x0000000000017941 */ /* 0x000fea0003800200 */
.L_x_34:
[C---:B------:R-:W-:Y:S02]  /*71a0*/  LEA R0, R2.reuse, UR11, 0x2 ;  /* 0x0000000b02007c11 */ /* 0x040fe4000f8e10ff */
[----:B------:R-:W-:-:S03]  /*71b0*/  LEA R6, R2, UR14, 0x1 ;  /* 0x0000000e02067c11 */ /* 0x000fc6000f8e08ff */
[----:B------:R1:W-:Y:S04]  /*71c0*/  STL [R0], R3 ;  /* 0x0000000300007387 */ /* 0x0003e80000100800 */
[----:B------:R-:W2:Y:S02]  /*71d0*/  LDL.U16 R7, [R6+0x28a] ;  /* 0x00028a0006077983 */ /* 0x000ea40000100400 */
[----:B--2---:R-:W-:-:S13]  /*71e0*/  ISETP.NE.AND P0, PT, R7, RZ, PT ;  /* 0x000000ff0700720c */ /* 0x004fda0003f05270 */
[----:B-1----:R-:W-:Y:S05]  /*71f0*/  @P0 BRA `(.L_x_13) ;  /* 0x0000001000c00947 */ /* 0x002fea0003800000 */
[----:B------:R-:W-:-:S05]  /*7200*/  PRMT R9, R2, 0x9910, RZ ;  /* 0x0000991002097816 */ /* 0x000fca00000000ff */
[----:B------:R-:W-:-:S05]  /*7210*/  IMAD R0, R9, 0x39, RZ ;  /* 0x0000003909007824 */ /* 0x000fca00078e02ff */
[----:B------:R-:W-:-:S04]  /*7220*/  LOP3.LUT R0, R0, 0xffff, RZ, 0xc0, !PT ;  /* 0x0000ffff00007812 */ /* 0x000fc800078ec0ff */
[----:B------:R-:W-:-:S04]  /*7230*/  SHF.R.U32.HI R0, RZ, 0x9, R0 ;  /* 0x00000009ff007819 */ /* 0x000fc80000011600 */
[----:B------:R-:W-:-:S05]  /*7240*/  PRMT R0, R0, 0x9910, RZ ;  /* 0x0000991000007816 */ /* 0x000fca00000000ff */
[----:B------:R-:W-:-:S04]  /*7250*/  IMAD R0, R0, 0x9, RZ ;  /* 0x0000000900007824 */ /* 0x000fc800078e02ff */
[----:B------:R-:W-:-:S05]  /*7260*/  IMAD.MOV R0, RZ, RZ, -R0 ;  /* 0x000000ffff007224 */ /* 0x000fca00078e0a00 */
[----:B------:R-:W-:-:S05]  /*7270*/  PRMT R7, R0, 0x7710, RZ ;  /* 0x0000771000077816 */ /* 0x000fca00000000ff */
[----:B------:R-:W-:-:S05]  /*7280*/  IMAD.IADD R0, R2, 0x1, R7 ;  /* 0x0000000102007824 */ /* 0x000fca00078e0207 */
[----:B------:R-:W-:-:S04]  /*7290*/  LOP3.LUT R7, R0, 0xff, RZ, 0xc0, !PT ;  /* 0x000000ff00077812 */ /* 0x000fc800078ec0ff */
[----:B------:R-:W-:Y:S01]  /*72a0*/  LEA R24, R7, UR14, 0x1 ;  /* 0x0000000e07187c11 */ /* 0x000fe2000f8e08ff */
[----:B------:R-:W-:-:S04]  /*72b0*/  IMAD.IADD R7, R2, 0x1, -R7 ;  /* 0x0000000102077824 */ /* 0x000fc800078e0a07 */
[----:B------:R-:W2:Y:S01]  /*72c0*/  LDL.U16 R25, [R24] ;  /* 0x0000000018197983 */ /* 0x000ea20000100400 */
[----:B------:R-:W-:-:S03]  /*72d0*/  LEA R8, R7, UR14, 0x1 ;  /* 0x0000000e07087c11 */ /* 0x000fc6000f8e08ff */
[----:B------:R-:W3:Y:S04]  /*72e0*/  LDL.U16 R27, [R24+0x12] ;  /* 0x00001200181b7983 */ /* 0x000ee80000100400 */
[----:B------:R-:W4:Y:S01]  /*72f0*/  LDL.U16 R26, [R8] ;  /* 0x00000000081a7983 */ /* 0x000f220000100400 */
[----:B------:R-:W-:-:S03]  /*7300*/  IMAD R9, R9, 0x13, RZ ;  /* 0x0000001309097824 */ /* 0x000fc600078e02ff */
[----:B------:R-:W5:Y:S04]  /*7310*/  LDL.U16 R28, [R8+0x2] ;  /* 0x00000200081c7983 */ /* 0x000f680000100400 */
[----:B------:R-:W5:Y:S01]  /*7320*/  LDL.U16 R29, [R24+0x24] ;  /* 0x00002400181d7983 */ /* 0x000f620000100400 */
[----:B------:R-:W-:Y:S02]  /*7330*/  LOP3.LUT R9, R9, 0xffff, RZ, 0xc0, !PT ;  /* 0x0000ffff09097812 */ /* 0x000fe400078ec0ff */
[----:B------:R-:W-:Y:S01]  /*7340*/  LOP3.LUT R0, R0, 0xff, RZ, 0xc0, !PT ;  /* 0x000000ff00007812 */ /* 0x000fe200078ec0ff */
[----:B------:R-:W5:Y:S01]  /*7350*/  LDL.U16 R30, [R8+0x4] ;  /* 0x00000400081e7983 */ /* 0x000f620000100400 */
[----:B------:R-:W-:-:S03]  /*7360*/  SHF.R.U32.HI R9, RZ, 0x9, R9 ;  /* 0x00000009ff097819 */ /* 0x000fc60000011609 */
[----:B------:R-:W5:Y:S01]  /*7370*/  LDL.U16 R32, [R8+0x6] ;  /* 0x0000060008207983 */ /* 0x000f620000100400 */
[----:B------:R-:W-:-:S03]  /*7380*/  PRMT R9, R9, 0x9910, RZ ;  /* 0x0000991009097816 */ /* 0x000fc600000000ff */
[----:B------:R-:W5:Y:S02]  /*7390*/  LDL.U16 R31, [R24+0x36] ;  /* 0x00003600181f7983 */ /* 0x000f640000100400 */
[----:B------:R-:W-:Y:S02]  /*73a0*/  IMAD R9, R9, 0x1b, RZ ;  /* 0x0000001b09097824 */ /* 0x000fe400078e02ff */
[----:B------:R-:W5:Y:S01]  /*73b0*/  LDL.U16 R33, [R24+0x48] ;  /* 0x0000480018217983 */ /* 0x000f620000100400 */
[----:B------:R-:W-:Y:S02]  /*73c0*/  IMAD R0, R0, 0x56, RZ ;  /* 0x0000005600007824 */ /* 0x000fe400078e02ff */
[----:B------:R-:W-:Y:S01]  /*73d0*/  IMAD.MOV R9, RZ, RZ, -R9 ;  /* 0x000000ffff097224 */ /* 0x000fe200078e0a09 */
[----:B------:R-:W-:Y:S01]  /*73e0*/  LEA R12, R7, UR14, 0x1 ;  /* 0x0000000e070c7c11 */ /* 0x000fe2000f8e08ff */
[----:B------:R-:W5:Y:S01]  /*73f0*/  LDL.U16 R22, [R8+0x8] ;  /* 0x0000080008167983 */ /* 0x000f620000100400 */
[----:B------:R-:W-:-:S02]  /*7400*/  SHF.R.U32.HI R0, RZ, 0x8, R0 ;  /* 0x00000008ff007819 */ /* 0x000fc40000011600 */
[----:B------:R-:W-:Y:S01]  /*7410*/  PRMT R7, R9, 0x7710, RZ ;  /* 0x0000771009077816 */ /* 0x000fe200000000ff */
[----:B------:R-:W5:Y:S01]  /*7420*/  LDL.U16 R21, [R24+0x6c] ;  /* 0x00006c0018157983 */ /* 0x000f620000100400 */
[----:B------:R-:W-:-:S03]  /*7430*/  PRMT R9, R0, 0x9910, RZ ;  /* 0x0000991000097816 */ /* 0x000fc600000000ff */
[----:B------:R-:W5:Y:S01]  /*7440*/  LDL.U16 R23, [R24+0x5a] ;  /* 0x00005a0018177983 */ /* 0x000f620000100400 */
[----:B------:R-:W-:-:S03]  /*7450*/  IMAD.IADD R0, R2, 0x1, R7 ;  /* 0x0000000102007824 */ /* 0x000fc600078e0207 */
[----:B------:R-:W5:Y:S02]  /*7460*/  LDL.U16 R12, [R12+0x10] ;  /* 0x000010000c0c7983 */ /* 0x000f640000100400 */
[----:B------:R-:W-:Y:S01]  /*7470*/  LOP3.LUT R7, R0, 0xff, RZ, 0xc0, !PT ;  /* 0x000000ff00077812 */ /* 0x000fe200078ec0ff */
[----:B------:R-:W-:Y:S01]  /*7480*/  IMAD R0, R9, 0x3, RZ ;  /* 0x0000000309007824 */ /* 0x000fe200078e02ff */
[----:B------:R-:W5:Y:S03]  /*7490*/  LDL.U16 R19, [R8+0xa] ;  /* 0x00000a0008137983 */ /* 0x000f660000100400 */
[----:B------:R-:W-:Y:S01]  /*74a0*/  IMAD.IADD R7, R2, 0x1, -R7 ;  /* 0x0000000102077824 */ /* 0x000fe200078e0a07 */
[----:B------:R-:W-:Y:S01]  /*74b0*/  LOP3.LUT R0, R0, 0xff, RZ, 0xc0, !PT ;  /* 0x000000ff00007812 */ /* 0x000fe200078ec0ff */
[----:B------:R-:W5:Y:S04]  /*74c0*/  LDL.U16 R18, [R8+0xc] ;  /* 0x00000c0008127983 */ /* 0x000f680000100400 */
[----:B------:R-:W5:Y:S01]  /*74d0*/  LDL.U16 R20, [R24+0x7e] ;  /* 0x00007e0018147983 */ /* 0x000f620000100400 */
[----:B------:R-:W-:-:S03]  /*74e0*/  IMAD.IADD R9, R0, 0x1, R7 ;  /* 0x0000000100097824 */ /* 0x000fc600078e0207 */
[----:B------:R2:W5:Y:S02]  /*74f0*/  LDL.U16 R17, [R24+0x90] ;  /* 0x0000900018117983 */ /* 0x0005640000100400 */
[----:B------:R-:W-:Y:S02]  /*7500*/  LEA R34, R9, UR14, 0x1 ;  /* 0x0000000e09227c11 */ /* 0x000fe4000f8e08ff */
[----:B------:R-:W5:Y:S04]  /*7510*/  LDL.U16 R16, [R8+0xe] ;  /* 0x00000e0008107983 */ /* 0x000f680000100400 */
[----:B------:R-:W5:Y:S01]  /*7520*/  LDL.U16 R15, [R34] ;  /* 0x00000000220f7983 */ /* 0x000f620000100400 */
[----:B------:R-:W-:-:S03]  /*7530*/  IMAD.IADD R0, R0, 0x1, R7 ;  /* 0x0000000100007824 */ /* 0x000fc600078e0207 */
[----:B------:R-:W5:Y:S01]  /*7540*/  LDL.U16 R14, [R34+0x2] ;  /* 0x00000200220e7983 */ /* 0x000f620000100400 */
[----:B------:R-:W-:-:S03]  /*7550*/  IMAD.U32 R36, R0, 0x2, R1 ;  /* 0x0000000200247824 */ /* 0x000fc600078e0001 */
[----:B------:R0:W5:Y:S04]  /*7560*/  LDL.U16 R13, [R34+0x4] ;  /* 0x00000400220d7983 */ /* 0x0001680000100400 */
[----:B------:R-:W5:Y:S04]  /*7570*/  LDL.U16 R11, [R36+0x12] ;  /* 0x00001200240b7983 */ /* 0x000f680000100400 */
[----:B------:R-:W5:Y:S04]  /*7580*/  LDL.U16 R10, [R36+0x14] ;  /* 0x00001400240a7983 */ /* 0x000f680000100400 */
[----:B------:R-:W5:Y:S04]  /*7590*/  LDL.U16 R9, [R36+0x16] ;  /* 0x0000160024097983 */ /* 0x000f680000100400 */
[----:B------:R-:W5:Y:S04]  /*75a0*/  LDL.U16 R8, [R36+0x24] ;  /* 0x0000240024087983 */ /* 0x000f680000100400 */
[----:B------:R-:W5:Y:S04]  /*75b0*/  LDL.U16 R7, [R36+0x26] ;  /* 0x0000260024077983 */ /* 0x000f680000100400 */
[----:B------:R-:W5:Y:S01]  /*75c0*/  LDL.U16 R0, [R36+0x28] ;  /* 0x0000280024007983 */ /* 0x000f620000100400 */
[----:B--2---:R-:W-:-:S02]  /*75d0*/  PRMT R24, R25, 0x9910, RZ ;  /* 0x0000991019187816 */ /* 0x004fc400000000ff */
[----:B---3--:R-:W-:Y:S02]  /*75e0*/  PRMT R37, R27, 0x9910, RZ ;  /* 0x000099101b257816 */ /* 0x008fe400000000ff */
[----:B----4-:R-:W-:-:S03]  /*75f0*/  PRMT R35, R26, 0x9910, RZ ;  /* 0x000099101a237816 */ /* 0x010fc600000000ff */
[----:B0-----:R-:W-:Y:S01]  /*7600*/  IMAD.MOV.U32 R34, RZ, RZ, R37 ;  /* 0x000000ffff227224 */ /* 0x001fe200078e0025 */
[----:B------:R-:W-:Y:S02]  /*7610*/  ISETP.NE.AND P0, PT, R24, 0x1ff, PT ;  /* 0x000001ff1800780c */ /* 0x000fe40003f05270 */
[----:B-----5:R-:W-:Y:S01]  /*7620*/  PRMT R38, R28, 0x9910, RZ ;  /* 0x000099101c267816 */ /* 0x020fe200000000ff */
[----:B------:R-:W-:Y:S01]  /*7630*/  IMAD.MOV.U32 R24, RZ, RZ, R35 ;  /* 0x000000ffff187224 */ /* 0x000fe200078e0023 */
[----:B------:R-:W-:-:S03]  /*7640*/  PRMT R37, R29, 0x9910, RZ ;  /* 0x000099101d257816 */ /* 0x000fc600000000ff */
[----:B------:R-:W-:Y:S01]  /*7650*/  IMAD.MOV.U32 R35, RZ, RZ, R38 ;  /* 0x000000ffff237224 */ /* 0x000fe200078e0026 */
[----:B------:R-:W-:Y:S02]  /*7660*/  ISETP.NE.AND P1, PT, R24, 0x1ff, PT ;  /* 0x000001ff1800780c */ /* 0x000fe40003f25270 */
[----:B------:R-:W-:Y:S01]  /*7670*/  ISETP.NE.AND P2, PT, R34, 0x1ff, PT ;  /* 0x000001ff2200780c */ /* 0x000fe20003f45270 */
[----:B------:R-:W-:Y:S01]  /*7680*/  IMAD.MOV.U32 R24, RZ, RZ, R37 ;  /* 0x000000ffff187224 */ /* 0x000fe200078e0025 */
[----:B------:R-:W-:Y:S02]  /*7690*/  LOP3.LUT R25, R25, 0x1ff, RZ, 0xc, !PT ;  /* 0x000001ff19197812 */ /* 0x000fe400078e0cff */
[----:B------:R-:W-:Y:S02]  /*76a0*/  LOP3.LUT R27, RZ, R27, RZ, 0x33, !PT ;  /* 0x0000001bff1b7212 */ /* 0x000fe400078e33ff */
[----:B------:R-:W-:Y:S02]  /*76b0*/  LOP3.LUT R26, RZ, R26, RZ, 0x33, !PT ;  /* 0x0000001aff1a7212 */ /* 0x000fe400078e33ff */
[----:B------:R-:W-:-:S02]  /*76c0*/  ISETP.NE.AND P3, PT, R35, 0x1ff, PT ;  /* 0x000001ff2300780c */ /* 0x000fc40003f65270 */
[----:B------:R-:W-:Y:S02]  /*76d0*/  ISETP.NE.AND P4, PT, R24, 0x1ff, PT ;  /* 0x000001ff1800780c */ /* 0x000fe40003f85270 */
[----:B------:R-:W-:Y:S02]  /*76e0*/  SEL R25, R25, 0x1ff, P0 ;  /* 0x000001ff19197807 */ /* 0x000fe40000000000 */
[----:B------:R-:W-:Y:S02]  /*76f0*/  SEL R27, R27, 0x1ff, P2 ;  /* 0x000001ff1b1b7807 */ /* 0x000fe40001000000 */
[----:B------:R-:W-:Y:S02]  /*7700*/  SEL R26, R26, 0xffff, P1 ;  /* 0x0000ffff1a1a7807 */ /* 0x000fe40000800000 */
[----:B------:R-:W-:Y:S02]  /*7710*/  LOP3.LUT R29, RZ, R29, RZ, 0x33, !PT ;  /* 0x0000001dff1d7212 */ /* 0x000fe400078e33ff */
[----:B------:R-:W-:-:S02]  /*7720*/  LOP3.LUT R28, RZ, R28, RZ, 0x33, !PT ;  /* 0x0000001cff1c7212 */ /* 0x000fc400078e33ff */
[----:B------:R-:W-:Y:S02]  /*7730*/  LOP3.LUT R25, R27, R25, R26, 0x80, !PT ;  /* 0x000000191b197212 */ /* 0x000fe400078e801a */
[----:B------:R-:W-:Y:S02]  /*7740*/  SEL R29, R29, 0xffff, P4 ;  /* 0x0000ffff1d1d7807 */ /* 0x000fe40002000000 */
[----:B------:R-:W-:Y:S02]  /*7750*/  SEL R28, R28, 0xffff, P3 ;  /* 0x0000ffff1c1c7807 */ /* 0x000fe40001800000 */
[----:B------:R-:W-:Y:S02]  /*7760*/  PRMT R24, R30, 0x9910, RZ ;  /* 0x000099101e187816 */ /* 0x000fe400000000ff */
[----:B------:R-:W-:Y:S02]  /*7770*/  LOP3.LUT R25, R29, R25, R28, 0x80, !PT ;  /* 0x000000191d197212 */ /* 0x000fe400078e801c */
[----:B------:R-:W-:-:S02]  /*7780*/  PRMT R27, R32, 0x9910, RZ ;  /* 0x00009910201b7816 */ /* 0x000fc400000000ff */
[----:B------:R-:W-:Y:S02]  /*7790*/  PRMT R26, R31, 0x9910, RZ ;  /* 0x000099101f1a7816 */ /* 0x000fe400000000ff */
[----:B------:R-:W-:Y:S02]  /*77a0*/  PRMT R28, R33, 0x9910, RZ ;  /* 0x00009910211c7816 */ /* 0x000fe400000000ff */
[----:B------:R-:W-:Y:S01]  /*77b0*/  ISETP.NE.AND P0, PT, R24, 0x1ff, PT ;  /* 0x000001ff1800780c */ /* 0x000fe20003f05270 */
[----:B------:R-:W-:Y:S01]  /*77c0*/  IMAD.MOV.U32 R24, RZ, RZ, R27 ;  /* 0x000000ffff187224 */ /* 0x000fe200078e001b */
[----:B------:R-:W-:Y:S01]  /*77d0*/  ISETP.NE.AND P1, PT, R26, 0x1ff, PT ;  /* 0x000001ff1a00780c */ /* 0x000fe20003f25270 */
[----:B------:R-:W-:Y:S01]  /*77e0*/  IMAD.MOV.U32 R26, RZ, RZ, R28 ;  /* 0x000000ffff1a7224 */ /* 0x000fe200078e001c */
[----:B------:R-:W-:Y:S02]  /*77f0*/  LOP3.LUT R30, RZ, R30, RZ, 0x33, !PT ;  /* 0x0000001eff1e7212 */ /* 0x000fe400078e33ff */
[----:B------:R-:W-:-:S02]  /*7800*/  ISETP.NE.AND P2, PT, R24, 0x1ff, PT ;  /* 0x000001ff1800780c */ /* 0x000fc40003f45270 */
[----:B------:R-:W-:Y:S02]  /*7810*/  LOP3.LUT R31, RZ, R31, RZ, 0x33, !PT ;  /* 0x0000001fff1f7212 */ /* 0x000fe400078e33ff */
[----:B------:R-:W-:Y:S02]  /*7820*/  ISETP.NE.AND P3, PT, R26, 0x1ff, PT ;  /* 0x000001ff1a00780c */ /* 0x000fe40003f65270 */
[----:B------:R-:W-:Y:S02]  /*7830*/  PRMT R24, R22, 0x9910, RZ ;  /* 0x0000991016187816 */ /* 0x000fe400000000ff */
[----:B------:R-:W-:Y:S02]  /*7840*/  PRMT R28, R21, 0x9910, RZ ;  /* 0x00009910151c7816 */ /* 0x000fe400000000ff */
[----:B------:R-:W-:Y:S02]  /*7850*/  PRMT R26, R23, 0x9910, RZ ;  /* 0x00009910171a7816 */ /* 0x000fe400000000ff */
[----:B------:R-:W-:-:S02]  /*7860*/  SEL R30, R30, 0xffff, P0 ;  /* 0x0000ffff1e1e7807 */ /* 0x000fc40000000000 */
[----:B------:R-:W-:Y:S02]  /*7870*/  SEL R31, R31, 0xffff, P1 ;  /* 0x0000ffff1f1f7807 */ /* 0x000fe40000800000 */
[----:B------:R-:W-:Y:S02]  /*7880*/  LOP3.LUT R33, RZ, R33, RZ, 0x33, !PT ;  /* 0x00000021ff217212 */ /* 0x000fe400078e33ff */
[----:B------:R-:W-:Y:S02]  /*7890*/  LOP3.LUT R32, RZ, R32, RZ, 0x33, !PT ;  /* 0x00000020ff207212 */ /* 0x000fe400078e33ff */
[----:B------:R-:W-:Y:S01]  /*78a0*/  ISETP.NE.AND P0, PT, R24, 0x1ff, PT ;  /* 0x000001ff1800780c */ /* 0x000fe20003f05270 */
[----:B------:R-:W-:Y:S01]  /*78b0*/  IMAD.MOV.U32 R24, RZ, RZ, R28 ;  /* 0x000000ffff187224 */ /* 0x000fe200078e001c */
[----:B------:R-:W-:Y:S02]  /*78c0*/  ISETP.NE.AND P1, PT, R26, 0x1ff, PT ;  /* 0x000001ff1a00780c */ /* 0x000fe40003f25270 */
[----:B------:R-:W-:-:S02]  /*78d0*/  PRMT R26, R12, 0x9910, RZ ;  /* 0x000099100c1a7816 */ /* 0x000fc400000000ff */
[----:B------:R-:W-:Y:S02]  /*78e0*/  LOP3.LUT R25, R31, R25, R30, 0x80, !PT ;  /* 0x000000191f197212 */ /* 0x000fe400078e801e */
[----:B------:R-:W-:Y:S02]  /*78f0*/  SEL R33, R33, 0xffff, P3 ;  /* 0x0000ffff21217807 */ /* 0x000fe40001800000 */
[----:B------:R-:W-:Y:S02]  /*7900*/  SEL R32, R32, 0xffff, P2 ;  /* 0x0000ffff20207807 */ /* 0x000fe40001000000 */
[----:B------:R-:W-:Y:S02]  /*7910*/  LOP3.LUT R23, RZ, R23, RZ, 0x33, !PT ;  /* 0x00000017ff177212 */ /* 0x000fe400078e33ff */
[----:B------:R-:W-:Y:S02]  /*7920*/  LOP3.LUT R22, RZ, R22, RZ, 0x33, !PT ;  /* 0x00000016ff167212 */ /* 0x000fe400078e33ff */
[----:B------:R-:W-:-:S02]  /*7930*/  PRMT R27, R19, 0x9910, RZ ;  /* 0x00009910131b7816 */ /* 0x000fc400000000ff */
[----:B------:R-:W-:Y:S01]  /*7940*/  ISETP.NE.AND P3, PT, R24, 0x1ff, PT ;  /* 0x000001ff1800780c */ /* 0x000fe20003f65270 */
[----:B------:R-:W-:Y:S01]  /*7950*/  IMAD.MOV.U32 R24, RZ, RZ, R26 ;  /* 0x000000ffff187224 */ /* 0x000fe200078e001a */
[----:B------:R-:W-:Y:S02]  /*7960*/  LOP3.LUT R25, R33, R25, R32, 0x80, !PT ;  /* 0x0000001921197212 */ /* 0x000fe400078e8020 */
[----:B------:R-:W-:Y:S02]  /*7970*/  SEL R23, R23, 0xffff, P1 ;  /* 0x0000ffff17177807 */ /* 0x000fe40000800000 */
[----:B------:R-:W-:Y:S02]  /*7980*/  SEL R22, R22, 0xffff, P0 ;  /* 0x0000ffff16167807 */ /* 0x000fe40000000000 */
[----:B------:R-:W-:Y:S02]  /*7990*/  ISETP.NE.AND P2, PT, R27, 0x1ff, PT ;  /* 0x000001ff1b00780c */ /* 0x000fe40003f45270 */
[----:B------:R-:W-:-:S02]  /*79a0*/  LOP3.LUT R21, RZ, R21, RZ, 0x33, !PT ;  /* 0x00000015ff157212 */ /* 0x000fc400078e33ff */
[----:B------:R-:W-:Y:S02]  /*79b0*/  LOP3.LUT R19, RZ, R19, RZ, 0x33, !PT ;  /* 0x00000013ff137212 */ /* 0x000fe400078e33ff */
[----:B------:R-:W-:Y:S02]  /*79c0*/  ISETP.NE.AND P0, PT, R24, 0x1ff, PT ;  /* 0x000001ff1800780c */ /* 0x000fe40003f05270 */
[----:B------:R-:W-:Y:S02]  /*79d0*/  LOP3.LUT R22, R23, R25, R22, 0x80, !PT ;  /* 0x0000001917167212 */ /* 0x000fe400078e8016 */
[----:B------:R-:W-:Y:S02]  /*79e0*/  SEL R21, R21, 0xffff, P3 ;  /* 0x0000ffff15157807 */ /* 0x000fe40001800000 */
[----:B------:R-:W-:Y:S02]  /*79f0*/  SEL R19, R19, 0xffff, P2 ;  /* 0x0000ffff13137807 */ /* 0x000fe40001000000 */
[----:B------:R-:W-:-:S02]  /*7a00*/  PRMT R23, R18, 0x9910, RZ ;  /* 0x0000991012177816 */ /* 0x000fc400000000ff */
[----:B------:R-:W-:Y:S02]  /*7a10*/  PRMT R24, R20, 0x9910, RZ ;  /* 0x0000991014187816 */ /* 0x000fe400000000ff */
[----:B------:R-:W-:Y:S01]  /*7a20*/  LOP3.LUT R19, R21, R22, R19, 0x80, !PT ;  /* 0x0000001615137212 */ /* 0x000fe200078e8013 */
[----:B------:R-:W-:Y:S02]  /*7a30*/  IMAD.MOV.U32 R21, RZ, RZ, R23 ;  /* 0x000000ffff157224 */ /* 0x000fe400078e0017 */
[----:B------:R-:W-:Y:S01]  /*7a40*/  IMAD.MOV.U32 R22, RZ, RZ, R24 ;  /* 0x000000ffff167224 */ /* 0x000fe200078e0018 */
[----:B------:R-:W-:Y:S02]  /*7a50*/  PRMT R24, R17, 0x9910, RZ ;  /* 0x0000991011187816 */ /* 0x000fe400000000ff */
[----:B------:R-:W-:Y:S02]  /*7a60*/  PRMT R25, R16, 0x9910, RZ ;  /* 0x0000991010197816 */ /* 0x000fe400000000ff */
[----:B------:R-:W-:Y:S01]  /*7a70*/  ISETP.NE.AND P1, PT, R21, 0x1ff, PT ;  /* 0x000001ff1500780c */ /* 0x000fe20003f25270 */
[----:B------:R-:W-:Y:S01]  /*7a80*/  IMAD.MOV.U32 R21, RZ, RZ, R24 ;  /* 0x000000ffff157224 */ /* 0x000fe200078e0018 */
[----:B------:R-:W-:Y:S01]  /*7a90*/  ISETP.NE.AND P2, PT, R22, 0x1ff, PT ;  /* 0x000001ff1600780c */ /* 0x000fe20003f45270 */
[----:B------:R-:W-:Y:S01]  /*7aa0*/  IMAD.MOV.U32 R23, RZ, RZ, R25 ;  /* 0x000000ffff177224 */ /* 0x000fe200078e0019 */
[----:B------:R-:W-:-:S02]  /*7ab0*/  PRMT R22, R15, 0x9910, RZ ;  /* 0x000099100f167816 */ /* 0x000fc400000000ff */
[----:B------:R-:W-:Y:S02]  /*7ac0*/  LOP3.LUT R20, RZ, R20, RZ, 0x33, !PT ;  /* 0x00000014ff147212 */ /* 0x000fe400078e33ff */
[----:B------:R-:W-:Y:S02]  /*7ad0*/  LOP3.LUT R18, RZ, R18, RZ, 0x33, !PT ;  /* 0x00000012ff127212 */ /* 0x000fe400078e33ff */
[----:B------:R-:W-:Y:S01]  /*7ae0*/  ISETP.NE.AND P4, PT, R21, 0x1ff, PT ;  /* 0x000001ff1500780c */ /* 0x000fe20003f85270 */
[----:B------:R-:W-:Y:S01]  /*7af0*/  IMAD.MOV.U32 R21, RZ, RZ, R22 ;  /* 0x000000ffff157224 */ /* 0x000fe200078e0016 */
[----:B------:R-:W-:Y:S02]  /*7b00*/  ISETP.NE.AND P3, PT, R23, 0x1ff, PT ;  /* 0x000001ff1700780c */ /* 0x000fe40003f65270 */
[----:B------:R-:W-:Y:S02]  /*7b10*/  SEL R20, R20, 0xffff, P2 ;  /* 0x0000ffff14147807 */ /* 0x000fe40001000000 */
[----:B------:R-:W-:-:S02]  /*7b20*/  SEL R18, R18, 0xffff, P1 ;  /* 0x0000ffff12127807 */ /* 0x000fc40000800000 */
[----:B------:R-:W-:Y:S02]  /*7b30*/  LOP3.LUT R17, RZ, R17, RZ, 0x33, !PT ;  /* 0x00000011ff117212 */ /* 0x000fe400078e33ff */
[----:B------:R-:W-:Y:S02]  /*7b40*/  LOP3.LUT R16, RZ, R16, RZ, 0x33, !PT ;  /* 0x00000010ff107212 */ /* 0x000fe400078e33ff */
[----:B------:R-:W-:Y:S02]  /*7b50*/  LOP3.LUT R19, R20, R19, R18, 0x80, !PT ;  /* 0x0000001314137212 */ /* 0x000fe400078e8012 */
[----:B------:R-:W-:Y:S02]  /*7b60*/  SEL R17, R17, 0xffff, P4 ;  /* 0x0000ffff11117807 */ /* 0x000fe40002000000 */
[----:B------:R-:W-:Y:S02]  /*7b70*/  SEL R16, R16, 0xffff, P3 ;  /* 0x0000ffff10107807 */ /* 0x000fe40001800000 */
[----:B------:R-:W-:-:S02]  /*7b80*/  ISETP.NE.AND P1, PT, R21, 0x1ff, PT ;  /* 0x000001ff1500780c */ /* 0x000fc40003f25270 */
[----:B------:R-:W-:Y:S02]  /*7b90*/  LOP3.LUT R12, RZ, R12, RZ, 0x33, !PT ;  /* 0x0000000cff0c7212 */ /* 0x000fe400078e33ff */
[----:B------:R-:W-:Y:S02]  /*7ba0*/  LOP3.LUT R15, RZ, R15, RZ, 0x33, !PT ;  /* 0x0000000fff0f7212 */ /* 0x000fe400078e33ff */
[----:B------:R-:W-:Y:S02]  /*7bb0*/  LOP3.LUT R17, R17, R19, R16, 0x80, !PT ;  /* 0x0000001311117212 */ /* 0x000fe400078e8010 */
[----:B------:R-:W-:Y:S02]  /*7bc0*/  SEL R12, R12, 0xffff, P0 ;  /* 0x0000ffff0c0c7807 */ /* 0x000fe40000000000 */
[----:B------:R-:W-:Y:S02]  /*7bd0*/  SEL R15, R15, 0xffff, P1 ;  /* 0x0000ffff0f0f7807 */ /* 0x000fe40000800000 */
[----:B------:R-:W-:-:S02]  /*7be0*/  PRMT R16, R14, 0x9910, RZ ;  /* 0x000099100e107816 */ /* 0x000fc400000000ff */
[----:B------:R-:W-:Y:S02]  /*7bf0*/  PRMT R18, R13, 0x9910, RZ ;  /* 0x000099100d127816 */ /* 0x000fe400000000ff */
[----:B------:R-:W-:Y:S01]  /*7c00*/  LOP3.LUT R12, R15, R17, R12, 0x80, !PT ;  /* 0x000000110f0c7212 */ /* 0x000fe200078e800c */
[----:B------:R-:W-:Y:S01]  /*7c10*/  IMAD.MOV.U32 R15, RZ, RZ, R16 ;  /* 0x000000ffff0f7224 */ /* 0x000fe200078e0010 */
[----:B------:R-:W-:Y:S01]  /*7c20*/  PRMT R17, R11, 0x9910, RZ ;  /* 0x000099100b117816 */ /* 0x000fe200000000ff */
[----:B------:R-:W-:Y:S01]  /*7c30*/  IMAD.MOV.U32 R16, RZ, RZ, R18 ;  /* 0x000000ffff107224 */ /* 0x000fe200078e0012 */
[----:B------:R-:W-:Y:S02]  /*7c40*/  PRMT R18, R10, 0x9910, RZ ;  /* 0x000099100a127816 */ /* 0x000fe400000000ff */
[----:B------:R-:W-:Y:S02]  /*7c50*/  ISETP.NE.AND P0, PT, R15, 0x1ff, PT ;  /* 0x000001ff0f00780c */ /* 0x000fe40003f05270 */
[----:B------:R-:W-:Y:S01]  /*7c60*/  ISETP.NE.AND P1, PT, R16, 0x1ff, PT ;  /* 0x000001ff1000780c */ /* 0x000fe20003f25270 */
[----:B------:R-:W-:Y:S01]  /*7c70*/  IMAD.MOV.U32 R16, RZ, RZ, R17 ;  /* 0x000000ffff107224 */ /* 0x000fe200078e0011 */
[----:B------:R-:W-:Y:S01]  /*7c80*/  LOP3.LUT R14, RZ, R14, RZ, 0x33, !PT ;  /* 0x0000000eff0e7212 */ /* 0x000fe200078e33ff */
[----:B------:R-:W-:Y:S01]  /*7c90*/  IMAD.MOV.U32 R17, RZ, RZ, R18 ;  /* 0x000000ffff117224 */ /* 0x000fe200078e0012 */
[----:B------:R-:W-:-:S02]  /*7ca0*/  LOP3.LUT R15, RZ, R13, RZ, 0x33, !PT ;  /* 0x0000000dff0f7212 */ /* 0x000fc400078e33ff */
[----:B------:R-:W-:Y:S02]  /*7cb0*/  ISETP.NE.AND P2, PT, R16, 0x1ff, PT ;  /* 0x000001ff1000780c */ /* 0x000fe40003f45270 */
[----:B------:R-:W-:Y:S02]  /*7cc0*/  ISETP.NE.AND P3, PT, R17, 0x1ff, PT ;  /* 0x000001ff1100780c */ /* 0x000fe40003f65270 */
[----:B------:R-:W-:Y:S02]  /*7cd0*/  SEL R13, R14, 0xffff, P0 ;  /* 0x0000ffff0e0d7807 */ /* 0x000fe40000000000 */
[----:B------:R-:W-:Y:S02]  /*7ce0*/  SEL R15, R15, 0xffff, P1 ;  /* 0x0000ffff0f0f7807 */ /* 0x000fe40000800000 */
[----:B------:R-:W-:Y:S02]  /*7cf0*/  LOP3.LUT R11, RZ, R11, RZ, 0x33, !PT ;  /* 0x0000000bff0b7212 */ /* 0x000fe400078e33ff */
[----:B------:R-:W-:-:S02]  /*7d00*/  LOP3.LUT R10, RZ, R10, RZ, 0x33, !PT ;  /* 0x0000000aff0a7212 */ /* 0x000fc400078e33ff */
[----:B------:R-:W-:Y:S02]  /*7d10*/  LOP3.LUT R12, R15, R13, R12, 0x80, !PT ;  /* 0x0000000d0f0c7212 */ /* 0x000fe400078e800c */
[----:B------:R-:W-:Y:S02]  /*7d20*/  SEL R11, R11, 0xffff, P2 ;  /* 0x0000ffff0b0b7807 */ /* 0x000fe40001000000 */
[----:B------:R-:W-:-:S04]  /*7d30*/  SEL R10, R10, 0xffff, P3 ;  /* 0x0000ffff0a0a7807 */ /* 0x000fc80001800000 */
[----:B------:R-:W-:Y:S02]  /*7d40*/  LOP3.LUT R10, R10, R11, R12, 0x80, !PT ;  /* 0x0000000b0a0a7212 */ /* 0x000fe400078e800c */
[----:B------:R-:W-:Y:S02]  /*7d50*/  PRMT R11, R9, 0x9910, RZ ;  /* 0x00009910090b7816 */ /* 0x000fe400000000ff */
[----:B------:R-:W-:Y:S02]  /*7d60*/  PRMT R12, R8, 0x9910, RZ ;  /* 0x00009910080c7816 */ /* 0x000fe400000000ff */
[----:B------:R-:W-:Y:S02]  /*7d70*/  PRMT R13, R7, 0x9910, RZ ;  /* 0x00009910070d7816 */ /* 0x000fe400000000ff */
[----:B------:R-:W-:Y:S02]  /*7d80*/  PRMT R14, R0, 0x9910, RZ ;  /* 0x00009910000e7816 */ /* 0x000fe400000000ff */
[----:B------:R-:W-:-:S02]  /*7d90*/  ISETP.NE.AND P0, PT, R11, 0x1ff, PT ;  /* 0x000001ff0b00780c */ /* 0x000fc40003f05270 */
[----:B------:R-:W-:Y:S02]  /*7da0*/  ISETP.NE.AND P1, PT, R12, 0x1ff, PT ;  /* 0x000001ff0c00780c */ /* 0x000fe40003f25270 */
[----:B------:R-:W-:Y:S02]  /*7db0*/  LOP3.LUT R9, RZ, R9, RZ, 0x33, !PT ;  /* 0x00000009ff097212 */ /* 0x000fe400078e33ff */
[----:B------:R-:W-:Y:S02]  /*7dc0*/  LOP3.LUT R8, RZ, R8, RZ, 0x33, !PT ;  /* 0x00000008ff087212 */ /* 0x000fe400078e33ff */
[----:B------:R-:W-:Y:S02]  /*7dd0*/  ISETP.NE.AND P2, PT, R13, 0x1ff, PT ;  /* 0x000001ff0d00780c */ /* 0x000fe40003f45270 */
[----:B------:R-:W-:Y:S02]  /*7de0*/  ISETP.NE.AND P3, PT, R14, 0x1ff, PT ;  /* 0x000001ff0e00780c */ /* 0x000fe40003f65270 */
[----:B------:R-:W-:-:S02]  /*7df0*/  LOP3.LUT R7, RZ, R7, RZ, 0x33, !PT ;  /* 0x00000007ff077212 */ /* 0x000fc400078e33ff */
[----:B------:R-:W-:Y:S02]  /*7e00*/  LOP3.LUT R0, RZ, R0, RZ, 0x33, !PT ;  /* 0x00000000ff007212 */ /* 0x000fe400078e33ff */
[----:B------:R-:W-:Y:S02]  /*7e10*/  SEL R9, R9, 0xffff, P0 ;  /* 0x0000ffff09097807 */ /* 0x000fe40000000000 */
[----:B------:R-:W-:Y:S02]  /*7e20*/  SEL R8, R8, 0xffff, P1 ;  /* 0x0000ffff08087807 */ /* 0x000fe40000800000 */
[----:B------:R-:W-:Y:S02]  /*7e30*/  SEL R7, R7, 0xffff, P2 ;  /* 0x0000ffff07077807 */ /* 0x000fe40001000000 */
[----:B------:R-:W-:Y:S02]  /*7e40*/  SEL R0, R0, 0xffff, P3 ;  /* 0x0000ffff00007807 */ /* 0x000fe40001800000 */
[----:B------:R-:W-:-:S04]  /*7e50*/  LOP3.LUT R8, R8, R9, R10, 0x80, !PT ;  /* 0x0000000908087212 */ /* 0x000fc800078e800a */
[----:B------:R-:W-:-:S05]  /*7e60*/  LOP3.LUT R7, R0, R7, R8, 0x80, !PT ;  /* 0x0000000700077212 */ /* 0x000fca00078e8008 */
[----:B------:R1:W-:Y:S04]  /*7e70*/  STL.U16 [R6+0x1e8], R7 ;  /* 0x0001e80706007387 */ /* 0x0003e80000100400 */
[----:B------:R1:W-:Y:S01]  /*7e80*/  STL.U16 [R6+0x28a], R7 ;  /* 0x00028a0706007387 */ /* 0x0003e20000100400 */
[----:B------:R-:W-:-:S04]  /*7e90*/  PRMT R0, R7, 0x9910, RZ ;  /* 0x0000991007007816 */ /* 0x000fc800000000ff */
[----:B------:R-:W-:-:S04]  /*7ea0*/  ISETP.NE.AND P0, PT, R0, RZ, PT ;  /* 0x000000ff0000720c */ /* 0x000fc80003f05270 */
[----:B------:R-:W-:Y:S01]  /*7eb0*/  SEL R2, R3, R2, !P0 ;  /* 0x0000000203027207 */ /* 0x000fe20004000000 */
[----:B-1----:R-:W-:Y:S08]  /*7ec0*/  BRA `(.L_x_13) ;  /* 0x00000004008c7947 */ /* 0x002ff00003800000 */
.L_x_36:
        /* <DEDUP_REMOVED lines=91> */
.L_x_14:
[----:B------:R-:W-:-:S06]  /*8480*/  LEA R0, R2, UR14, 0x1 ;  /* 0x0000000e02007c11 */ /* 0x000fcc000f8e08ff */
[----:B------:R-:W2:Y:S01]  /*8490*/  LDL.U16 R0, [R0+0x28a] ;  /* 0x00028a0000007983 */ /* 0x000ea20000100400 */
[C---:B------:R-:W-:Y:S01]  /*84a0*/  LEA R3, R2.reuse, UR14, 0x1 ;  /* 0x0000000e02037c11 */ /* 0x040fe2000f8e08ff */
[----:B------:R-:W-:Y:S01]  /*84b0*/  IMAD.MOV.U32 R6, RZ, RZ, 0x1ff ;  /* 0x000001ffff067424 */ /* 0x000fe200078e00ff */
[----:B------:R-:W-:Y:S01]  /*84c0*/  LEA R2, R2, UR11, 0x2 ;  /* 0x0000000b02027c11 */ /* 0x000fe2000f8e10ff */
[----:B--2---:R2:W-:Y:S04]  /*84d0*/  STL.U16 [R15+0x1e8], R0 ;  /* 0x0001e8000f007387 */ /* 0x0045e80000100400 */
[----:B------:R2:W-:Y:S04]  /*84e0*/  STL.U16 [R3], R6 ;  /* 0x0000000603007387 */ /* 0x0005e80000100400 */
[----:B------:R-:W5:Y:S02]  /*84f0*/  LDL R2, [R2] ;  /* 0x0000000002027983 */ /* 0x000f640000100800 */
.L_x_13:
[----:B------:R-:W-:Y:S05]  /*8500*/  BSYNC.RECONVERGENT B0 ;  /* 0x0000000000007941 */ /* 0x000fea0003800200 */
.L_x_11:
[----:B-----5:R-:W-:-:S13]  /*8510*/  ISETP.NE.AND P0, PT, R2, -0x1, PT ;  /* 0xffffffff0200780c */ /* 0x020fda0003f05270 */
[----:B------:R-:W-:Y:S05]  /*8520*/  @P0 BRA `(.L_x_37) ;  /* 0xffffffb8009c0947 */ /* 0x000fea000383ffff */
[----:B------:R-:W-:Y:S05]  /*8530*/  EXIT ;  /* 0x000000000000794d */ /* 0x000fea0003800000 */
.L_x_38:
        /* <DEDUP_REMOVED lines=12> */
.L_x_40:


//--------------------- .nv.shared.reserved.0     --------------------------
	.section	.nv.shared.reserved.0,"aw",@nobits
	.weak		__nv_reservedSMEM_offset_0_alias
	.size		__nv_reservedSMEM_offset_0_alias, 0, 64
	.other		__nv_reservedSMEM_offset_0_alias,@"STO_CUDA_RESERVED_SHARED STV_DEFAULT"
__nv_reservedSMEM_offset_0_alias:
	.zero		0
	.zero		64


//--------------------- .nv.global                --------------------------
	.section	.nv.global,"aw",@nobits
	.align	4
.nv.global:
	.type		d_solution_found,@object
	.size		d_solution_found,(.L_0 - d_solution_found)
d_solution_found:
	.zero		4
.L_0:


//--------------------- .nv.constant0._Z20ExpandFrontierKernelP5BoardiiPii --------------------------
	.section	.nv.constant0._Z20ExpandFrontierKernelP5BoardiiPii,"a",@progbits
	.sectionflags	@""
	.align	4
.nv.constant0._Z20ExpandFrontierKernelP5BoardiiPii:
	.zero		924


//--------------------- .nv.constant0._Z14DfsSolveKernelPK5BoardiPS_ --------------------------
	.section	.nv.constant0._Z14DfsSolveKernelPK5BoardiPS_,"a",@progbits
	.sectionflags	@""
	.align	4
.nv.constant0._Z14DfsSolveKernelPK5BoardiPS_:
	.zero		920


//--------------------- SYMBOLS --------------------------

	.type		.nv.reservedSmem.offset0,@object
	.size		.nv.reservedSmem.offset0,0x4
